	.target	sm_90a

	.elftype	@"ET_EXEC"


//--------------------- .note.nv.tkinfo           --------------------------
	.section	.note.nv.tkinfo,"",@"SHT_NOTE"
	.sectionflags	@"SHF_NOTE_NV_TKINFO"
	.tkinfo
        /*0018*/ 	.word	0x00000002
        /*0030*/ 	.string	""
        /*0030*/ 	.string	"ptxas"
        /*0030*/ 	.string	"Cuda compilation tools, release 13.0, V13.0.88"
        /*0030*/ 	.string	"Build cuda_13.0.r13.0/compiler.36424714_0"
        /*0030*/ 	.string	"-arch sm_90a -m 64 "



//--------------------- .note.nv.cuinfo           --------------------------
	.section	.note.nv.cuinfo,"",@"SHT_NOTE"
	.sectionflags	@"SHF_NOTE_NV_CUINFO"
        /*0018*/ 	.short	0x0002
        /*001a*/ 	.short	0x005a
        /*001c*/ 	.short	0x0082
	.zero		2


//--------------------- .nv.info                  --------------------------
	.section	.nv.info,"",@"SHT_CUDA_INFO"
	.align	4


	//----- nvinfo : EIATTR_REGCOUNT
	.align		4
        /*0000*/ 	.byte	0x04, 0x2f
        /*0002*/ 	.short	(.L_15 - .L_14)
	.align		4
.L_14:
        /*0004*/ 	.word	index@(_ZN7cutlass13device_kernelINS_4gemm6kernel13GemmUniversalIN4cute5tupleIJiiiiEEENS1_10collective13CollectiveMmaINS1_34MainloopSm90TmaGmmaWarpSpecializedILi28ENS5_IJNS4_1CILi1EEENSA_ILi4EEESB_EEENS1_32KernelTmaWarpSpecializedPingpongEEENS5_IJNSA_ILi64EEESG_NSA_ILi32EEEEEENS_10bfloat16_tENS5_IJlSB_lEEESJ_SK_NS4_8TiledMMAINS4_8MMA_AtomIJNS4_4SM904GMMA27MMA_64x64x16_F32BF16BF16_SSILNSO_5MajorE0ELSQ_0ELNSO_7ScaleInE1ELSR_1EEEEEENS4_6LayoutINS5_IJSB_SB_SB_EEENS5_IJNSA_ILi0EEESW_SW_EEEEENS5_IJNS4_10UnderscoreESZ_SZ_EEEEENS4_23SM90_TMA_LOAD_MULTICASTENS4_14ComposedLayoutINS4_7SwizzleILi2ELi4ELi3EEENS4_18smem_ptr_flag_bitsILi16EEENSU_INS5_IJNSA_ILi8EEESH_EEENS5_IJSH_SB_EEEEEEEvNS4_8identityENS4_13SM90_TMA_LOADES1C_vS1D_EENS_8epilogue10collective6detail29Sm90TmaWarpSpecializedAdapterINS1H_15DefaultEpilogueISJ_SK_SK_NS1G_6thread17LinearCombinationISJ_Li1EffLNS1L_9ScaleType4KindE0ELNS_15FloatRoundStyleE2ESJ_EENS1_15EpilogueDefaultEEEEEvvEEEEvNT_6ParamsE)
        /*0008*/ 	.word	0x000000a8


	//----- nvinfo : EIATTR_FRAME_SIZE
	.align		4
.L_15:
        /*000c*/ 	.byte	0x04, 0x11
        /*000e*/ 	.short	(.L_17 - .L_16)
	.align		4
.L_16:
        /*0010*/ 	.word	index@(_ZN7cutlass13device_kernelINS_4gemm6kernel13GemmUniversalIN4cute5tupleIJiiiiEEENS1_10collective13CollectiveMmaINS1_34MainloopSm90TmaGmmaWarpSpecializedILi28ENS5_IJNS4_1CILi1EEENSA_ILi4EEESB_EEENS1_32KernelTmaWarpSpecializedPingpongEEENS5_IJNSA_ILi64EEESG_NSA_ILi32EEEEEENS_10bfloat16_tENS5_IJlSB_lEEESJ_SK_NS4_8TiledMMAINS4_8MMA_AtomIJNS4_4SM904GMMA27MMA_64x64x16_F32BF16BF16_SSILNSO_5MajorE0ELSQ_0ELNSO_7ScaleInE1ELSR_1EEEEEENS4_6LayoutINS5_IJSB_SB_SB_EEENS5_IJNSA_ILi0EEESW_SW_EEEEENS5_IJNS4_10UnderscoreESZ_SZ_EEEEENS4_23SM90_TMA_LOAD_MULTICASTENS4_14ComposedLayoutINS4_7SwizzleILi2ELi4ELi3EEENS4_18smem_ptr_flag_bitsILi16EEENSU_INS5_IJNSA_ILi8EEESH_EEENS5_IJSH_SB_EEEEEEEvNS4_8identityENS4_13SM90_TMA_LOADES1C_vS1D_EENS_8epilogue10collective6detail29Sm90TmaWarpSpecializedAdapterINS1H_15DefaultEpilogueISJ_SK_SK_NS1G_6thread17LinearCombinationISJ_Li1EffLNS1L_9ScaleType4KindE0ELNS_15FloatRoundStyleE2ESJ_EENS1_15EpilogueDefaultEEEEEvvEEEEvNT_6ParamsE)
        /*0014*/ 	.word	0x00000008


	//----- nvinfo : EIATTR_MIN_STACK_SIZE
	.align		4
.L_17:
        /*0018*/ 	.byte	0x04, 0x12
        /*001a*/ 	.short	(.L_19 - .L_18)
	.align		4
.L_18:
        /*001c*/ 	.word	index@(_ZN7cutlass13device_kernelINS_4gemm6kernel13GemmUniversalIN4cute5tupleIJiiiiEEENS1_10collective13CollectiveMmaINS1_34MainloopSm90TmaGmmaWarpSpecializedILi28ENS5_IJNS4_1CILi1EEENSA_ILi4EEESB_EEENS1_32KernelTmaWarpSpecializedPingpongEEENS5_IJNSA_ILi64EEESG_NSA_ILi32EEEEEENS_10bfloat16_tENS5_IJlSB_lEEESJ_SK_NS4_8TiledMMAINS4_8MMA_AtomIJNS4_4SM904GMMA27MMA_64x64x16_F32BF16BF16_SSILNSO_5MajorE0ELSQ_0ELNSO_7ScaleInE1ELSR_1EEEEEENS4_6LayoutINS5_IJSB_SB_SB_EEENS5_IJNSA_ILi0EEESW_SW_EEEEENS5_IJNS4_10UnderscoreESZ_SZ_EEEEENS4_23SM90_TMA_LOAD_MULTICASTENS4_14ComposedLayoutINS4_7SwizzleILi2ELi4ELi3EEENS4_18smem_ptr_flag_bitsILi16EEENSU_INS5_IJNSA_ILi8EEESH_EEENS5_IJSH_SB_EEEEEEEvNS4_8identityENS4_13SM90_TMA_LOADES1C_vS1D_EENS_8epilogue10collective6detail29Sm90TmaWarpSpecializedAdapterINS1H_15DefaultEpilogueISJ_SK_SK_NS1G_6thread17LinearCombinationISJ_Li1EffLNS1L_9ScaleType4KindE0ELNS_15FloatRoundStyleE2ESJ_EENS1_15EpilogueDefaultEEEEEvvEEEEvNT_6ParamsE)
        /*0020*/ 	.word	0x00000008
.L_19:


//--------------------- .nv.compat                --------------------------
	.section	.nv.compat,"",@"SHT_CUDA_COMPAT_INFO"
	.align	4
        /*0000*/ 	.byte	0x02, 0x09, 0x01, 0x00, 0x02, 0x02, 0x04, 0x00, 0x02, 0x05, 0x05, 0x00, 0x03, 0x07, 0x01, 0x01
        /*0010*/ 	.byte	0x02, 0x03, 0x01, 0x00, 0x02, 0x06, 0x01, 0x00, 0x04, 0x0b, 0x08, 0x00, 0x00, 0x00, 0x00, 0x00
        /*0020*/ 	.byte	0x00, 0x00, 0x00, 0x00


//--------------------- .nv.info._ZN7cutlass13device_kernelINS_4gemm6kernel13GemmUniversalIN4cute5tupleIJiiiiEEENS1_10collective13CollectiveMmaINS1_34MainloopSm90TmaGmmaWarpSpecializedILi28ENS5_IJNS4_1CILi1EEENSA_ILi4EEESB_EEENS1_32KernelTmaWarpSpecializedPingpongEEENS5_IJNSA_ILi64EEESG_NSA_ILi32EEEEEENS_10bfloat16_tENS5_IJlSB_lEEESJ_SK_NS4_8TiledMMAINS4_8MMA_AtomIJNS4_4SM904GMMA27MMA_64x64x16_F32BF16BF16_SSILNSO_5MajorE0ELSQ_0ELNSO_7ScaleInE1ELSR_1EEEEEENS4_6LayoutINS5_IJSB_SB_SB_EEENS5_IJNSA_ILi0EEESW_SW_EEEEENS5_IJNS4_10UnderscoreESZ_SZ_EEEEENS4_23SM90_TMA_LOAD_MULTICASTENS4_14ComposedLayoutINS4_7SwizzleILi2ELi4ELi3EEENS4_18smem_ptr_flag_bitsILi16EEENSU_INS5_IJNSA_ILi8EEESH_EEENS5_IJSH_SB_EEEEEEEvNS4_8identityENS4_13SM90_TMA_LOADES1C_vS1D_EENS_8epilogue10collective6detail29Sm90TmaWarpSpecializedAdapterINS1H_15DefaultEpilogueISJ_SK_SK_NS1G_6thread17LinearCombinationISJ_Li1EffLNS1L_9ScaleType4KindE0ELNS_15FloatRoundStyleE2ESJ_EENS1_15EpilogueDefaultEEEEEvvEEEEvNT_6ParamsE --------------------------
	.section	.nv.info._ZN7cutlass13device_kernelINS_4gemm6kernel13GemmUniversalIN4cute5tupleIJiiiiEEENS1_10collective13CollectiveMmaINS1_34MainloopSm90TmaGmmaWarpSpecializedILi28ENS5_IJNS4_1CILi1EEENSA_ILi4EEESB_EEENS1_32KernelTmaWarpSpecializedPingpongEEENS5_IJNSA_ILi64EEESG_NSA_ILi32EEEEEENS_10bfloat16_tENS5_IJlSB_lEEESJ_SK_NS4_8TiledMMAINS4_8MMA_AtomIJNS4_4SM904GMMA27MMA_64x64x16_F32BF16BF16_SSILNSO_5MajorE0ELSQ_0ELNSO_7ScaleInE1ELSR_1EEEEEENS4_6LayoutINS5_IJSB_SB_SB_EEENS5_IJNSA_ILi0EEESW_SW_EEEEENS5_IJNS4_10UnderscoreESZ_SZ_EEEEENS4_23SM90_TMA_LOAD_MULTICASTENS4_14ComposedLayoutINS4_7SwizzleILi2ELi4ELi3EEENS4_18smem_ptr_flag_bitsILi16EEENSU_INS5_IJNSA_ILi8EEESH_EEENS5_IJSH_SB_EEEEEEEvNS4_8identityENS4_13SM90_TMA_LOADES1C_vS1D_EENS_8epilogue10collective6detail29Sm90TmaWarpSpecializedAdapterINS1H_15DefaultEpilogueISJ_SK_SK_NS1G_6thread17LinearCombinationISJ_Li1EffLNS1L_9ScaleType4KindE0ELNS_15FloatRoundStyleE2ESJ_EENS1_15EpilogueDefaultEEEEEvvEEEEvNT_6ParamsE,"",@"SHT_CUDA_INFO"
	.sectionflags	@""
	.align	4


	//----- nvinfo : EIATTR_CUDA_API_VERSION
	.align		4
        /*0000*/ 	.byte	0x04, 0x37
        /*0002*/ 	.short	(.L_21 - .L_20)
.L_20:
        /*0004*/ 	.word	0x00000082


	//----- nvinfo : EIATTR_KPARAM_INFO
	.align		4
.L_21:
        /*0008*/ 	.byte	0x04, 0x17
        /*000a*/ 	.short	(.L_23 - .L_22)
.L_22:
        /*000c*/ 	.word	0x00000000
        /*0010*/ 	.short	0x0000
        /*0012*/ 	.short	0x0070
        /*0014*/ 	.byte	0x00, 0xf0, 0x01, 0x10


	//----- nvinfo : EIATTR_SPARSE_MMA_MASK
	.align		4
.L_23:
        /*0018*/ 	.byte	0x03, 0x50
        /*001a*/ 	.short	0x0000


	//----- nvinfo : EIATTR_MAXREG_COUNT
	.align		4
        /*001c*/ 	.byte	0x03, 0x1b
        /*001e*/ 	.short	0x00a8


	//----- nvinfo : EIATTR_NUM_BARRIERS
	.align		4
        /*0020*/ 	.byte	0x02, 0x4c
        /*0022*/ 	.byte	0x01
	.zero		1


	//----- nvinfo : EIATTR_EXTERNS
	.align		4
        /*0024*/ 	.byte	0x04, 0x0f
        /*0026*/ 	.short	(.L_25 - .L_24)


	//   ....[0]....
	.align		4
.L_24:
        /*0028*/ 	.word	index@(__assertfail)


	//----- nvinfo : EIATTR_ANNOTATIONS
	.align		4
.L_25:
        /*002c*/ 	.byte	0x04, 0x55
        /*002e*/ 	.short	(.L_27 - .L_26)


	//   ....[0]....
.L_26:
        /*0030*/ 	.word	0x00000001
        /*0034*/ 	.byte	0x70, 0x10, 0x00, 0x00, 0x01, 0x00, 0x00, 0x00, 0xf0, 0x45, 0x00, 0x00, 0x01, 0x00, 0x00, 0x00
        /*0044*/ 	.byte	0x70, 0x52, 0x00, 0x00


	//----- nvinfo : EIATTR_MERCURY_ISA_VERSION
	.align		4
.L_27:
        /*0048*/ 	.byte	0x03, 0x5f
        /*004a*/ 	.short	0x0101


	//----- nvinfo : EIATTR_INT_WARP_WIDE_INSTR_OFFSETS
	.align		4
        /*004c*/ 	.byte	0x04, 0x31
        /*004e*/ 	.short	(.L_29 - .L_28)


	//   ....[0]....
.L_28:
        /*0050*/ 	.word	0x000007c0


	//   ....[1]....
        /*0054*/ 	.word	0x00000800


	//   ....[2]....
        /*0058*/ 	.word	0x00000940


	//   ....[3]....
        /*005c*/ 	.word	0x00000950


	//   ....[4]....
        /*0060*/ 	.word	0x00000970


	//   ....[5]....
        /*0064*/ 	.word	0x00000990


	//   ....[6]....
        /*0068*/ 	.word	0x00000a40


	//   ....[7]....
        /*006c*/ 	.word	0x00000a90


	//   ....[8]....
        /*0070*/ 	.word	0x000020e0


	//----- nvinfo : EIATTR_COOP_GROUP_MASK_REGIDS
	.align		4
.L_29:
        /*0074*/ 	.byte	0x04, 0x29
        /*0076*/ 	.short	(.L_31 - .L_30)


	//   ....[0]....
.L_30:
        /*0078*/ 	.word	0xffffffff


	//   ....[1]....
        /*007c*/ 	.word	0xffffffff


	//   ....[2]....
        /*0080*/ 	.word	0xffffffff


	//   ....[3]....
        /*0084*/ 	.word	0xffffffff


	//   ....[4]....
        /*0088*/ 	.word	0xffffffff


	//   ....[5]....
        /*008c*/ 	.word	0xffffffff


	//   ....[6]....
        /*0090*/ 	.word	0xffffffff


	//----- nvinfo : EIATTR_COOP_GROUP_INSTR_OFFSETS
	.align		4
.L_31:
        /*0094*/ 	.byte	0x04, 0x28
        /*0096*/ 	.short	(.L_33 - .L_32)


	//   ....[0]....
.L_32:
        /*0098*/ 	.word	0x00000070


	//   ....[1]....
        /*009c*/ 	.word	0x00000080


	//   ....[2]....
        /*00a0*/ 	.word	0x00000140


	//   ....[3]....
        /*00a4*/ 	.word	0x00000600


	//   ....[4]....
        /*00a8*/ 	.word	0x00000640


	//   ....[5]....
        /*00ac*/ 	.word	0x00000ae0


	//   ....[6]....
        /*00b0*/ 	.word	0x00000c10


	//----- nvinfo : EIATTR_REG_RECONFIG
	.align		4
.L_33:
        /*00b4*/ 	.byte	0x01, 0x54
	.zero		2


	//----- nvinfo : EIATTR_SYSCALL_OFFSETS
	.align		4
        /*00b8*/ 	.byte	0x04, 0x46
        /*00ba*/ 	.short	(.L_35 - .L_34)


	//   ....[0]....
.L_34:
        /*00bc*/ 	.word	0x00001b20


	//----- nvinfo : EIATTR_MBARRIER_INSTR_OFFSETS
	.align		4
.L_35:
        /*00c0*/ 	.byte	0x04, 0x39
        /*00c2*/ 	.short	(.L_37 - .L_36)


	//   ....[0]....
.L_36:
        /*00c4*/ 	.word	0x00000260
        /*00c8*/ 	.word	0x000000ff
        /*00cc*/ 	.word	0x00000000
        /*00d0*/ 	.short	0x0100
        /*00d2*/ 	.byte	0x08
	.zero		1


	//   ....[1]....
        /*00d4*/ 	.word	0x00000270
        /*00d8*/ 	.word	0x000000ff
        /*00dc*/ 	.word	0x000000e0
        /*00e0*/ 	.short	0x0100
        /*00e2*/ 	.byte	0x08
	.zero		1


	//   ....[2]....
        /*00e4*/ 	.word	0x00000280
        /*00e8*/ 	.word	0x000000ff
        /*00ec*/ 	.word	0x00000008
        /*00f0*/ 	.short	0x0100
        /*00f2*/ 	.byte	0x08
	.zero		1


	//   ....[3]....
        /*00f4*/ 	.word	0x00000290
        /*00f8*/ 	.word	0x000000ff
        /*00fc*/ 	.word	0x000000e8
        /*0100*/ 	.short	0x0100
        /*0102*/ 	.byte	0x08
	.zero		1


	//   ....[4]....
        /*0104*/ 	.word	0x000002a0
        /*0108*/ 	.word	0x000000ff
        /*010c*/ 	.word	0x00000010
        /*0110*/ 	.short	0x0100
        /*0112*/ 	.byte	0x08
	.zero		1


	//   ....[5]....
        /*0114*/ 	.word	0x000002b0
        /*0118*/ 	.word	0x000000ff
        /*011c*/ 	.word	0x000000f0
        /*0120*/ 	.short	0x0100
        /*0122*/ 	.byte	0x08
	.zero		1


	//   ....[6]....
        /*0124*/ 	.word	0x000002c0
        /*0128*/ 	.word	0x000000ff
        /*012c*/ 	.word	0x00000018
        /*0130*/ 	.short	0x0100
        /*0132*/ 	.byte	0x08
	.zero		1


	//   ....[7]....
        /*0134*/ 	.word	0x000002d0
        /*0138*/ 	.word	0x000000ff
        /*013c*/ 	.word	0x000000f8
        /*0140*/ 	.short	0x0100
        /*0142*/ 	.byte	0x08
	.zero		1


	//   ....[8]....
        /*0144*/ 	.word	0x000002e0
        /*0148*/ 	.word	0x000000ff
        /*014c*/ 	.word	0x00000020
        /*0150*/ 	.short	0x0100
        /*0152*/ 	.byte	0x08
	.zero		1


	//   ....[9]....
        /*0154*/ 	.word	0x000002f0
        /*0158*/ 	.word	0x000000ff
        /*015c*/ 	.word	0x00000100
        /*0160*/ 	.short	0x0100
        /*0162*/ 	.byte	0x08
	.zero		1


	//   ....[10]....
        /*0164*/ 	.word	0x00000300
        /*0168*/ 	.word	0x000000ff
        /*016c*/ 	.word	0x00000028
        /*0170*/ 	.short	0x0100
        /*0172*/ 	.byte	0x08
	.zero		1


	//   ....[11]....
        /*0174*/ 	.word	0x00000310
        /*0178*/ 	.word	0x000000ff
        /*017c*/ 	.word	0x00000108
        /*0180*/ 	.short	0x0100
        /*0182*/ 	.byte	0x08
	.zero		1


	//   ....[12]....
        /*0184*/ 	.word	0x00000320
        /*0188*/ 	.word	0x000000ff
        /*018c*/ 	.word	0x00000030
        /*0190*/ 	.short	0x0100
        /*0192*/ 	.byte	0x08
	.zero		1


	//   ....[13]....
        /*0194*/ 	.word	0x00000330
        /*0198*/ 	.word	0x000000ff
        /*019c*/ 	.word	0x00000110
        /*01a0*/ 	.short	0x0100
        /*01a2*/ 	.byte	0x08
	.zero		1


	//   ....[14]....
        /*01a4*/ 	.word	0x00000340
        /*01a8*/ 	.word	0x000000ff
        /*01ac*/ 	.word	0x00000038
        /*01b0*/ 	.short	0x0100
        /*01b2*/ 	.byte	0x08
	.zero		1


	//   ....[15]....
        /*01b4*/ 	.word	0x00000350
        /*01b8*/ 	.word	0x000000ff
        /*01bc*/ 	.word	0x00000118
        /*01c0*/ 	.short	0x0100
        /*01c2*/ 	.byte	0x08
	.zero		1


	//   ....[16]....
        /*01c4*/ 	.word	0x00000360
        /*01c8*/ 	.word	0x000000ff
        /*01cc*/ 	.word	0x00000040
        /*01d0*/ 	.short	0x0100
        /*01d2*/ 	.byte	0x08
	.zero		1


	//   ....[17]....
        /*01d4*/ 	.word	0x00000370
        /*01d8*/ 	.word	0x000000ff
        /*01dc*/ 	.word	0x00000120
        /*01e0*/ 	.short	0x0100
        /*01e2*/ 	.byte	0x08
	.zero		1


	//   ....[18]....
        /*01e4*/ 	.word	0x00000380
        /*01e8*/ 	.word	0x000000ff
        /*01ec*/ 	.word	0x00000048
        /*01f0*/ 	.short	0x0100
        /*01f2*/ 	.byte	0x08
	.zero		1


	//   ....[19]....
        /*01f4*/ 	.word	0x00000390
        /*01f8*/ 	.word	0x000000ff
        /*01fc*/ 	.word	0x00000128
        /*0200*/ 	.short	0x0100
        /*0202*/ 	.byte	0x08
	.zero		1


	//   ....[20]....
        /*0204*/ 	.word	0x000003a0
        /*0208*/ 	.word	0x000000ff
        /*020c*/ 	.word	0x00000050
        /*0210*/ 	.short	0x0100
        /*0212*/ 	.byte	0x08
	.zero		1


	//   ....[21]....
        /*0214*/ 	.word	0x000003b0
        /*0218*/ 	.word	0x000000ff
        /*021c*/ 	.word	0x00000130
        /*0220*/ 	.short	0x0100
        /*0222*/ 	.byte	0x08
	.zero		1


	//   ....[22]....
        /*0224*/ 	.word	0x000003c0
        /*0228*/ 	.word	0x000000ff
        /*022c*/ 	.word	0x00000058
        /*0230*/ 	.short	0x0100
        /*0232*/ 	.byte	0x08
	.zero		1


	//   ....[23]....
        /*0234*/ 	.word	0x000003d0
        /*0238*/ 	.word	0x000000ff
        /*023c*/ 	.word	0x00000138
        /*0240*/ 	.short	0x0100
        /*0242*/ 	.byte	0x08
	.zero		1


	//   ....[24]....
        /*0244*/ 	.word	0x000003e0
        /*0248*/ 	.word	0x000000ff
        /*024c*/ 	.word	0x00000060
        /*0250*/ 	.short	0x0100
        /*0252*/ 	.byte	0x08
	.zero		1


	//   ....[25]....
        /*0254*/ 	.word	0x000003f0
        /*0258*/ 	.word	0x000000ff
        /*025c*/ 	.word	0x00000140
        /*0260*/ 	.short	0x0100
        /*0262*/ 	.byte	0x08
	.zero		1


	//   ....[26]....
        /*0264*/ 	.word	0x00000400
        /*0268*/ 	.word	0x000000ff
        /*026c*/ 	.word	0x00000068
        /*0270*/ 	.short	0x0100
        /*0272*/ 	.byte	0x08
	.zero		1


	//   ....[27]....
        /*0274*/ 	.word	0x00000410
        /*0278*/ 	.word	0x000000ff
        /*027c*/ 	.word	0x00000148
        /*0280*/ 	.short	0x0100
        /*0282*/ 	.byte	0x08
	.zero		1


	//   ....[28]....
        /*0284*/ 	.word	0x00000420
        /*0288*/ 	.word	0x000000ff
        /*028c*/ 	.word	0x00000070
        /*0290*/ 	.short	0x0100
        /*0292*/ 	.byte	0x08
	.zero		1


	//   ....[29]....
        /*0294*/ 	.word	0x00000430
        /*0298*/ 	.word	0x000000ff
        /*029c*/ 	.word	0x00000150
        /*02a0*/ 	.short	0x0100
        /*02a2*/ 	.byte	0x08
	.zero		1


	//   ....[30]....
        /*02a4*/ 	.word	0x00000440
        /*02a8*/ 	.word	0x000000ff
        /*02ac*/ 	.word	0x00000078
        /*02b0*/ 	.short	0x0100
        /*02b2*/ 	.byte	0x08
	.zero		1


	//   ....[31]....
        /*02b4*/ 	.word	0x00000450
        /*02b8*/ 	.word	0x000000ff
        /*02bc*/ 	.word	0x00000158
        /*02c0*/ 	.short	0x0100
        /*02c2*/ 	.byte	0x08
	.zero		1


	//   ....[32]....
        /*02c4*/ 	.word	0x00000460
        /*02c8*/ 	.word	0x000000ff
        /*02cc*/ 	.word	0x00000080
        /*02d0*/ 	.short	0x0100
        /*02d2*/ 	.byte	0x08
	.zero		1


	//   ....[33]....
        /*02d4*/ 	.word	0x00000470
        /*02d8*/ 	.word	0x000000ff
        /*02dc*/ 	.word	0x00000160
        /*02e0*/ 	.short	0x0100
        /*02e2*/ 	.byte	0x08
	.zero		1


	//   ....[34]....
        /*02e4*/ 	.word	0x00000480
        /*02e8*/ 	.word	0x000000ff
        /*02ec*/ 	.word	0x00000088
        /*02f0*/ 	.short	0x0100
        /*02f2*/ 	.byte	0x08
	.zero		1


	//   ....[35]....
        /*02f4*/ 	.word	0x00000490
        /*02f8*/ 	.word	0x000000ff
        /*02fc*/ 	.word	0x00000168
        /*0300*/ 	.short	0x0100
        /*0302*/ 	.byte	0x08
	.zero		1


	//   ....[36]....
        /*0304*/ 	.word	0x000004a0
        /*0308*/ 	.word	0x000000ff
        /*030c*/ 	.word	0x00000090
        /*0310*/ 	.short	0x0100
        /*0312*/ 	.byte	0x08
	.zero		1


	//   ....[37]....
        /*0314*/ 	.word	0x000004b0
        /*0318*/ 	.word	0x000000ff
        /*031c*/ 	.word	0x00000170
        /*0320*/ 	.short	0x0100
        /*0322*/ 	.byte	0x08
	.zero		1


	//   ....[38]....
        /*0324*/ 	.word	0x000004c0
        /*0328*/ 	.word	0x000000ff
        /*032c*/ 	.word	0x00000098
        /*0330*/ 	.short	0x0100
        /*0332*/ 	.byte	0x08
	.zero		1


	//   ....[39]....
        /*0334*/ 	.word	0x000004d0
        /*0338*/ 	.word	0x000000ff
        /*033c*/ 	.word	0x00000178
        /*0340*/ 	.short	0x0100
        /*0342*/ 	.byte	0x08
	.zero		1


	//   ....[40]....
        /*0344*/ 	.word	0x000004e0
        /*0348*/ 	.word	0x000000ff
        /*034c*/ 	.word	0x000000a0
        /*0350*/ 	.short	0x0100
        /*0352*/ 	.byte	0x08
	.zero		1


	//   ....[41]....
        /*0354*/ 	.word	0x000004f0
        /*0358*/ 	.word	0x000000ff
        /*035c*/ 	.word	0x00000180
        /*0360*/ 	.short	0x0100
        /*0362*/ 	.byte	0x08
	.zero		1


	//   ....[42]....
        /*0364*/ 	.word	0x00000500
        /*0368*/ 	.word	0x000000ff
        /*036c*/ 	.word	0x000000a8
        /*0370*/ 	.short	0x0100
        /*0372*/ 	.byte	0x08
	.zero		1


	//   ....[43]....
        /*0374*/ 	.word	0x00000510
        /*0378*/ 	.word	0x000000ff
        /*037c*/ 	.word	0x00000188
        /*0380*/ 	.short	0x0100
        /*0382*/ 	.byte	0x08
	.zero		1


	//   ....[44]....
        /*0384*/ 	.word	0x00000520
        /*0388*/ 	.word	0x000000ff
        /*038c*/ 	.word	0x000000b0
        /*0390*/ 	.short	0x0100
        /*0392*/ 	.byte	0x08
	.zero		1


	//   ....[45]....
        /*0394*/ 	.word	0x00000530
        /*0398*/ 	.word	0x000000ff
        /*039c*/ 	.word	0x00000190
        /*03a0*/ 	.short	0x0100
        /*03a2*/ 	.byte	0x08
	.zero		1


	//   ....[46]....
        /*03a4*/ 	.word	0x00000540
        /*03a8*/ 	.word	0x000000ff
        /*03ac*/ 	.word	0x000000b8
        /*03b0*/ 	.short	0x0100
        /*03b2*/ 	.byte	0x08
	.zero		1


	//   ....[47]....
        /*03b4*/ 	.word	0x00000550
        /*03b8*/ 	.word	0x000000ff
        /*03bc*/ 	.word	0x00000198
        /*03c0*/ 	.short	0x0100
        /*03c2*/ 	.byte	0x08
	.zero		1


	//   ....[48]....
        /*03c4*/ 	.word	0x00000560
        /*03c8*/ 	.word	0x000000ff
        /*03cc*/ 	.word	0x000000c0
        /*03d0*/ 	.short	0x0100
        /*03d2*/ 	.byte	0x08
	.zero		1


	//   ....[49]....
        /*03d4*/ 	.word	0x00000570
        /*03d8*/ 	.word	0x000000ff
        /*03dc*/ 	.word	0x000001a0
        /*03e0*/ 	.short	0x0100
        /*03e2*/ 	.byte	0x08
	.zero		1


	//   ....[50]....
        /*03e4*/ 	.word	0x00000580
        /*03e8*/ 	.word	0x000000ff
        /*03ec*/ 	.word	0x000000c8
        /*03f0*/ 	.short	0x0100
        /*03f2*/ 	.byte	0x08
	.zero		1


	//   ....[51]....
        /*03f4*/ 	.word	0x00000590
        /*03f8*/ 	.word	0x000000ff
        /*03fc*/ 	.word	0x000001a8
        /*0400*/ 	.short	0x0100
        /*0402*/ 	.byte	0x08
	.zero		1


	//   ....[52]....
        /*0404*/ 	.word	0x000005a0
        /*0408*/ 	.word	0x000000ff
        /*040c*/ 	.word	0x000000d0
        /*0410*/ 	.short	0x0100
        /*0412*/ 	.byte	0x08
	.zero		1


	//   ....[53]....
        /*0414*/ 	.word	0x000005b0
        /*0418*/ 	.word	0x000000ff
        /*041c*/ 	.word	0x000001b0
        /*0420*/ 	.short	0x0100
        /*0422*/ 	.byte	0x08
	.zero		1


	//   ....[54]....
        /*0424*/ 	.word	0x000005c0
        /*0428*/ 	.word	0x000000ff
        /*042c*/ 	.word	0x000000d8
        /*0430*/ 	.short	0x0100
        /*0432*/ 	.byte	0x08
	.zero		1


	//   ....[55]....
        /*0434*/ 	.word	0x000005d0
        /*0438*/ 	.word	0x000000ff
        /*043c*/ 	.word	0x000001b8
        /*0440*/ 	.short	0x0100
        /*0442*/ 	.byte	0x08
	.zero		1


	//   ....[56]....
        /*0444*/ 	.word	0x00000ac0
        /*0448*/ 	.word	0x000000ff
        /*044c*/ 	.word	0x000001f0
        /*0450*/ 	.short	0x0100
        /*0452*/ 	.byte	0x08
	.zero		1


	//   ....[57]....
        /*0454*/ 	.word	0x00000b60
        /*0458*/ 	.word	0x000000ff
        /*045c*/ 	.word	0x000001f8
        /*0460*/ 	.short	0x0100
        /*0462*/ 	.byte	0x08
	.zero		1


	//   ....[58]....
        /*0464*/ 	.word	0x00000b90
        /*0468*/ 	.word	0x000000ff
        /*046c*/ 	.word	0x000001d0
        /*0470*/ 	.short	0x0100
        /*0472*/ 	.byte	0x09
	.zero		1


	//   ....[59]....
        /*0474*/ 	.word	0x00000ba0
        /*0478*/ 	.word	0x000000ff
        /*047c*/ 	.word	0x000001d8
        /*0480*/ 	.short	0x0100
        /*0482*/ 	.byte	0x09
	.zero		1


	//   ....[60]....
        /*0484*/ 	.word	0x00000bb0
        /*0488*/ 	.word	0x000000ff
        /*048c*/ 	.word	0x000001e0
        /*0490*/ 	.short	0x0100
        /*0492*/ 	.byte	0x09
	.zero		1


	//   ....[61]....
        /*0494*/ 	.word	0x00000bc0
        /*0498*/ 	.word	0x000000ff
        /*049c*/ 	.word	0x000001e8
        /*04a0*/ 	.short	0x0100
        /*04a2*/ 	.byte	0x09
	.zero		1


	//   ....[62]....
        /*04a4*/ 	.word	0x00001a00
        /*04a8*/ 	.word	0x0000003e
        /*04ac*/ 	.word	0x00000000
        /*04b0*/ 	.short	0x010a
        /*04b2*/ 	.byte	0x2a
	.zero		1


	//   ....[63]....
        /*04b4*/ 	.word	0x00001ba0
        /*04b8*/ 	.word	0x00000003
        /*04bc*/ 	.word	0x00000000
        /*04c0*/ 	.short	0x010a
        /*04c2*/ 	.byte	0x3f
	.zero		1


	//   ....[64]....
        /*04c4*/ 	.word	0x00001be0
        /*04c8*/ 	.word	0x00000003
        /*04cc*/ 	.word	0x00000000
        /*04d0*/ 	.short	0x010a
        /*04d2*/ 	.byte	0x3f
	.zero		1


	//   ....[65]....
        /*04d4*/ 	.word	0x00001de0
        /*04d8*/ 	.word	0x000000ff
        /*04dc*/ 	.word	0x00000000
        /*04e0*/ 	.short	0x010a
        /*04e2*/ 	.byte	0x04
	.zero		1


	//   ....[66]....
        /*04e4*/ 	.word	0x00001e20
        /*04e8*/ 	.word	0x000000ff
        /*04ec*/ 	.word	0x00000000
        /*04f0*/ 	.short	0x010a
        /*04f2*/ 	.byte	0x04
	.zero		1


	//   ....[67]....
        /*04f4*/ 	.word	0x00001f80
        /*04f8*/ 	.word	0x00000005
        /*04fc*/ 	.word	0x00000000
        /*0500*/ 	.short	0x0101
        /*0502*/ 	.byte	0x3f
	.zero		1


	//   ....[68]....
        /*0504*/ 	.word	0x00002080
        /*0508*/ 	.word	0x0000003f
        /*050c*/ 	.word	0x00000000
        /*0510*/ 	.short	0x0101
        /*0512*/ 	.byte	0x2f
	.zero		1


	//   ....[69]....
        /*0514*/ 	.word	0x00002180
        /*0518*/ 	.word	0x00000003
        /*051c*/ 	.word	0x00000000
        /*0520*/ 	.short	0x0101
        /*0522*/ 	.byte	0x3f
	.zero		1


	//   ....[70]....
        /*0524*/ 	.word	0x00002240
        /*0528*/ 	.word	0x0000003e
        /*052c*/ 	.word	0x00000010
        /*0530*/ 	.short	0x010a
        /*0532*/ 	.byte	0x2a
	.zero		1


	//   ....[71]....
        /*0534*/ 	.word	0x00004610
        /*0538*/ 	.word	0x00000041
        /*053c*/ 	.word	0x00000000
        /*0540*/ 	.short	0x0101
        /*0542*/ 	.byte	0x2f
	.zero		1


	//   ....[72]....
        /*0544*/ 	.word	0x00004fb0
        /*0548*/ 	.word	0x0000000d
        /*054c*/ 	.word	0x000000e0
        /*0550*/ 	.short	0x010a
        /*0552*/ 	.byte	0x3f
	.zero		1


	//   ....[73]....
        /*0554*/ 	.word	0x00005390
        /*0558*/ 	.word	0x00000003
        /*055c*/ 	.word	0x000001f8
        /*0560*/ 	.short	0x0101
        /*0562*/ 	.byte	0x3f
	.zero		1


	//   ....[74]....
        /*0564*/ 	.word	0x00005b00
        /*0568*/ 	.word	0x00000007
        /*056c*/ 	.word	0x00000000
        /*0570*/ 	.short	0x010a
        /*0572*/ 	.byte	0x3f
	.zero		1


	//   ....[75]....
        /*0574*/ 	.word	0x00005b80
        /*0578*/ 	.word	0x00000009
        /*057c*/ 	.word	0x00000000
        /*0580*/ 	.short	0x010a
        /*0582*/ 	.byte	0x3f
	.zero		1


	//   ....[76]....
        /*0584*/ 	.word	0x00005c10
        /*0588*/ 	.word	0x00000006
        /*058c*/ 	.word	0x00000000
        /*0590*/ 	.short	0x010a
        /*0592*/ 	.byte	0x3f
	.zero		1


	//   ....[77]....
        /*0594*/ 	.word	0x00005ca0
        /*0598*/ 	.word	0x00000009
        /*059c*/ 	.word	0x00000000
        /*05a0*/ 	.short	0x010a
        /*05a2*/ 	.byte	0x3f
	.zero		1


	//   ....[78]....
        /*05a4*/ 	.word	0x00005d30
        /*05a8*/ 	.word	0x00000006
        /*05ac*/ 	.word	0x00000000
        /*05b0*/ 	.short	0x010a
        /*05b2*/ 	.byte	0x3f
	.zero		1


	//   ....[79]....
        /*05b4*/ 	.word	0x00005dc0
        /*05b8*/ 	.word	0x00000009
        /*05bc*/ 	.word	0x00000000
        /*05c0*/ 	.short	0x010a
        /*05c2*/ 	.byte	0x3f
	.zero		1


	//   ....[80]....
        /*05c4*/ 	.word	0x00005e50
        /*05c8*/ 	.word	0x00000006
        /*05cc*/ 	.word	0x00000000
        /*05d0*/ 	.short	0x010a
        /*05d2*/ 	.byte	0x3f
	.zero		1


	//   ....[81]....
        /*05d4*/ 	.word	0x00005ee0
        /*05d8*/ 	.word	0x00000009
        /*05dc*/ 	.word	0x00000000
        /*05e0*/ 	.short	0x010a
        /*05e2*/ 	.byte	0x3f
	.zero		1


	//   ....[82]....
        /*05e4*/ 	.word	0x00005f70
        /*05e8*/ 	.word	0x00000006
        /*05ec*/ 	.word	0x00000000
        /*05f0*/ 	.short	0x010a
        /*05f2*/ 	.byte	0x3f
	.zero		1


	//   ....[83]....
        /*05f4*/ 	.word	0x00006000
        /*05f8*/ 	.word	0x00000009
        /*05fc*/ 	.word	0x00000000
        /*0600*/ 	.short	0x010a
        /*0602*/ 	.byte	0x3f
	.zero		1


	//   ....[84]....
        /*0604*/ 	.word	0x00006090
        /*0608*/ 	.word	0x00000006
        /*060c*/ 	.word	0x00000000
        /*0610*/ 	.short	0x010a
        /*0612*/ 	.byte	0x3f
	.zero		1


	//   ....[85]....
        /*0614*/ 	.word	0x00006120
        /*0618*/ 	.word	0x00000009
        /*061c*/ 	.word	0x00000000
        /*0620*/ 	.short	0x010a
        /*0622*/ 	.byte	0x3f
	.zero		1


	//   ....[86]....
        /*0624*/ 	.word	0x000061b0
        /*0628*/ 	.word	0x00000006
        /*062c*/ 	.word	0x00000000
        /*0630*/ 	.short	0x010a
        /*0632*/ 	.byte	0x3f
	.zero		1


	//   ....[87]....
        /*0634*/ 	.word	0x00006240
        /*0638*/ 	.word	0x00000009
        /*063c*/ 	.word	0x00000000
        /*0640*/ 	.short	0x010a
        /*0642*/ 	.byte	0x3f
	.zero		1


	//   ....[88]....
        /*0644*/ 	.word	0x000062d0
        /*0648*/ 	.word	0x00000006
        /*064c*/ 	.word	0x00000000
        /*0650*/ 	.short	0x010a
        /*0652*/ 	.byte	0x3f
	.zero		1


	//   ....[89]....
        /*0654*/ 	.word	0x00006360
        /*0658*/ 	.word	0x00000009
        /*065c*/ 	.word	0x00000000
        /*0660*/ 	.short	0x010a
        /*0662*/ 	.byte	0x3f
	.zero		1


	//   ....[90]....
        /*0664*/ 	.word	0x000063f0
        /*0668*/ 	.word	0x00000006
        /*066c*/ 	.word	0x00000000
        /*0670*/ 	.short	0x010a
        /*0672*/ 	.byte	0x3f
	.zero		1


	//   ....[91]....
        /*0674*/ 	.word	0x00006480
        /*0678*/ 	.word	0x00000009
        /*067c*/ 	.word	0x00000000
        /*0680*/ 	.short	0x010a
        /*0682*/ 	.byte	0x3f
	.zero		1


	//   ....[92]....
        /*0684*/ 	.word	0x00006510
        /*0688*/ 	.word	0x00000006
        /*068c*/ 	.word	0x00000000
        /*0690*/ 	.short	0x010a
        /*0692*/ 	.byte	0x3f
	.zero		1


	//   ....[93]....
        /*0694*/ 	.word	0x000065a0
        /*0698*/ 	.word	0x00000009
        /*069c*/ 	.word	0x00000000
        /*06a0*/ 	.short	0x010a
        /*06a2*/ 	.byte	0x3f
	.zero		1


	//   ....[94]....
        /*06a4*/ 	.word	0x00006630
        /*06a8*/ 	.word	0x00000006
        /*06ac*/ 	.word	0x00000000
        /*06b0*/ 	.short	0x010a
        /*06b2*/ 	.byte	0x3f
	.zero		1


	//   ....[95]....
        /*06b4*/ 	.word	0x000066c0
        /*06b8*/ 	.word	0x00000009
        /*06bc*/ 	.word	0x00000000
        /*06c0*/ 	.short	0x010a
        /*06c2*/ 	.byte	0x3f
	.zero		1


	//   ....[96]....
        /*06c4*/ 	.word	0x00006750
        /*06c8*/ 	.word	0x00000006
        /*06cc*/ 	.word	0x00000000
        /*06d0*/ 	.short	0x010a
        /*06d2*/ 	.byte	0x3f
	.zero		1


	//   ....[97]....
        /*06d4*/ 	.word	0x000067e0
        /*06d8*/ 	.word	0x00000009
        /*06dc*/ 	.word	0x00000000
        /*06e0*/ 	.short	0x010a
        /*06e2*/ 	.byte	0x3f
	.zero		1


	//   ....[98]....
        /*06e4*/ 	.word	0x00006870
        /*06e8*/ 	.word	0x00000006
        /*06ec*/ 	.word	0x00000000
        /*06f0*/ 	.short	0x010a
        /*06f2*/ 	.byte	0x3f
	.zero		1


	//   ....[99]....
        /*06f4*/ 	.word	0x00006900
        /*06f8*/ 	.word	0x00000009
        /*06fc*/ 	.word	0x00000000
        /*0700*/ 	.short	0x010a
        /*0702*/ 	.byte	0x3f
	.zero		1


	//   ....[100]....
        /*0704*/ 	.word	0x00006990
        /*0708*/ 	.word	0x00000006
        /*070c*/ 	.word	0x00000000
        /*0710*/ 	.short	0x010a
        /*0712*/ 	.byte	0x3f
	.zero		1


	//   ....[101]....
        /*0714*/ 	.word	0x00006a20
        /*0718*/ 	.word	0x00000003
        /*071c*/ 	.word	0x00000000
        /*0720*/ 	.short	0x010a
        /*0722*/ 	.byte	0x3f
	.zero		1


	//   ....[102]....
        /*0724*/ 	.word	0x00006a80
        /*0728*/ 	.word	0x00000040
        /*072c*/ 	.word	0x00000000
        /*0730*/ 	.short	0x010a
        /*0732*/ 	.byte	0x3f
	.zero		1


	//   ....[103]....
        /*0734*/ 	.word	0x00006ad0
        /*0738*/ 	.word	0x00000003
        /*073c*/ 	.word	0x00000000
        /*0740*/ 	.short	0x010a
        /*0742*/ 	.byte	0x3f
	.zero		1


	//   ....[104]....
        /*0744*/ 	.word	0x00006b30
        /*0748*/ 	.word	0x00000005
        /*074c*/ 	.word	0x00000000
        /*0750*/ 	.short	0x010a
        /*0752*/ 	.byte	0x3f
	.zero		1


	//   ....[105]....
        /*0754*/ 	.word	0x00006b80
        /*0758*/ 	.word	0x00000040
        /*075c*/ 	.word	0x00000010
        /*0760*/ 	.short	0x010a
        /*0762*/ 	.byte	0x3f
	.zero		1


	//   ....[106]....
        /*0764*/ 	.word	0x00006c50
        /*0768*/ 	.word	0x0000000d
        /*076c*/ 	.word	0x000000e0
        /*0770*/ 	.short	0x010a
        /*0772*/ 	.byte	0x3f
	.zero		1


	//   ....[107]....
        /*0774*/ 	.word	0x00006d20
        /*0778*/ 	.word	0x00000007
        /*077c*/ 	.word	0x00000000
        /*0780*/ 	.short	0x010a
        /*0782*/ 	.byte	0x3f
	.zero		1


	//   ....[108]....
        /*0784*/ 	.word	0x00006d70
        /*0788*/ 	.word	0x00000009
        /*078c*/ 	.word	0x00000000
        /*0790*/ 	.short	0x010a
        /*0792*/ 	.byte	0x3f
	.zero		1


	//   ....[109]....
        /*0794*/ 	.word	0x00006dc0
        /*0798*/ 	.word	0x00000006
        /*079c*/ 	.word	0x00000000
        /*07a0*/ 	.short	0x010a
        /*07a2*/ 	.byte	0x3f
	.zero		1


	//   ....[110]....
        /*07a4*/ 	.word	0x00006e10
        /*07a8*/ 	.word	0x00000009
        /*07ac*/ 	.word	0x00000000
        /*07b0*/ 	.short	0x010a
        /*07b2*/ 	.byte	0x3f
	.zero		1


	//   ....[111]....
        /*07b4*/ 	.word	0x00006e60
        /*07b8*/ 	.word	0x00000006
        /*07bc*/ 	.word	0x00000000
        /*07c0*/ 	.short	0x010a
        /*07c2*/ 	.byte	0x3f
	.zero		1


	//   ....[112]....
        /*07c4*/ 	.word	0x00006eb0
        /*07c8*/ 	.word	0x00000009
        /*07cc*/ 	.word	0x00000000
        /*07d0*/ 	.short	0x010a
        /*07d2*/ 	.byte	0x3f
	.zero		1


	//   ....[113]....
        /*07d4*/ 	.word	0x00006f00
        /*07d8*/ 	.word	0x00000006
        /*07dc*/ 	.word	0x00000000
        /*07e0*/ 	.short	0x010a
        /*07e2*/ 	.byte	0x3f
	.zero		1


	//   ....[114]....
        /*07e4*/ 	.word	0x00006f50
        /*07e8*/ 	.word	0x00000009
        /*07ec*/ 	.word	0x00000000
        /*07f0*/ 	.short	0x010a
        /*07f2*/ 	.byte	0x3f
	.zero		1


	//   ....[115]....
        /*07f4*/ 	.word	0x00006fa0
        /*07f8*/ 	.word	0x00000006
        /*07fc*/ 	.word	0x00000000
        /*0800*/ 	.short	0x010a
        /*0802*/ 	.byte	0x3f
	.zero		1


	//   ....[116]....
        /*0804*/ 	.word	0x00006ff0
        /*0808*/ 	.word	0x00000009
        /*080c*/ 	.word	0x00000000
        /*0810*/ 	.short	0x010a
        /*0812*/ 	.byte	0x3f
	.zero		1


	//   ....[117]....
        /*0814*/ 	.word	0x00007040
        /*0818*/ 	.word	0x00000006
        /*081c*/ 	.word	0x00000000
        /*0820*/ 	.short	0x010a
        /*0822*/ 	.byte	0x3f
	.zero		1


	//   ....[118]....
        /*0824*/ 	.word	0x00007090
        /*0828*/ 	.word	0x00000009
        /*082c*/ 	.word	0x00000000
        /*0830*/ 	.short	0x010a
        /*0832*/ 	.byte	0x3f
	.zero		1


	//   ....[119]....
        /*0834*/ 	.word	0x000070e0
        /*0838*/ 	.word	0x00000006
        /*083c*/ 	.word	0x00000000
        /*0840*/ 	.short	0x010a
        /*0842*/ 	.byte	0x3f
	.zero		1


	//   ....[120]....
        /*0844*/ 	.word	0x00007130
        /*0848*/ 	.word	0x00000009
        /*084c*/ 	.word	0x00000000
        /*0850*/ 	.short	0x010a
        /*0852*/ 	.byte	0x3f
	.zero		1


	//   ....[121]....
        /*0854*/ 	.word	0x00007180
        /*0858*/ 	.word	0x00000006
        /*085c*/ 	.word	0x00000000
        /*0860*/ 	.short	0x010a
        /*0862*/ 	.byte	0x3f
	.zero		1


	//   ....[122]....
        /*0864*/ 	.word	0x000071d0
        /*0868*/ 	.word	0x00000009
        /*086c*/ 	.word	0x00000000
        /*0870*/ 	.short	0x010a
        /*0872*/ 	.byte	0x3f
	.zero		1


	//   ....[123]....
        /*0874*/ 	.word	0x00007220
        /*0878*/ 	.word	0x00000006
        /*087c*/ 	.word	0x00000000
        /*0880*/ 	.short	0x010a
        /*0882*/ 	.byte	0x3f
	.zero		1


	//   ....[124]....
        /*0884*/ 	.word	0x00007270
        /*0888*/ 	.word	0x00000009
        /*088c*/ 	.word	0x00000000
        /*0890*/ 	.short	0x010a
        /*0892*/ 	.byte	0x3f
	.zero		1


	//   ....[125]....
        /*0894*/ 	.word	0x000072c0
        /*0898*/ 	.word	0x00000006
        /*089c*/ 	.word	0x00000000
        /*08a0*/ 	.short	0x010a
        /*08a2*/ 	.byte	0x3f
	.zero		1


	//   ....[126]....
        /*08a4*/ 	.word	0x00007310
        /*08a8*/ 	.word	0x00000009
        /*08ac*/ 	.word	0x00000000
        /*08b0*/ 	.short	0x010a
        /*08b2*/ 	.byte	0x3f
	.zero		1


	//   ....[127]....
        /*08b4*/ 	.word	0x00007360
        /*08b8*/ 	.word	0x00000006
        /*08bc*/ 	.word	0x00000000
        /*08c0*/ 	.short	0x010a
        /*08c2*/ 	.byte	0x3f
	.zero		1


	//   ....[128]....
        /*08c4*/ 	.word	0x000073b0
        /*08c8*/ 	.word	0x00000009
        /*08cc*/ 	.word	0x00000000
        /*08d0*/ 	.short	0x010a
        /*08d2*/ 	.byte	0x3f
	.zero		1


	//   ....[129]....
        /*08d4*/ 	.word	0x00007400
        /*08d8*/ 	.word	0x00000006
        /*08dc*/ 	.word	0x00000000
        /*08e0*/ 	.short	0x010a
        /*08e2*/ 	.byte	0x3f
	.zero		1


	//   ....[130]....
        /*08e4*/ 	.word	0x00007450
        /*08e8*/ 	.word	0x00000009
        /*08ec*/ 	.word	0x00000000
        /*08f0*/ 	.short	0x010a
        /*08f2*/ 	.byte	0x3f
	.zero		1


	//   ....[131]....
        /*08f4*/ 	.word	0x000074a0
        /*08f8*/ 	.word	0x00000006
        /*08fc*/ 	.word	0x00000000
        /*0900*/ 	.short	0x010a
        /*0902*/ 	.byte	0x3f
	.zero		1


	//   ....[132]....
        /*0904*/ 	.word	0x000074f0
        /*0908*/ 	.word	0x00000009
        /*090c*/ 	.word	0x00000000
        /*0910*/ 	.short	0x010a
        /*0912*/ 	.byte	0x3f
	.zero		1


	//   ....[133]....
        /*0914*/ 	.word	0x00007540
        /*0918*/ 	.word	0x00000006
        /*091c*/ 	.word	0x00000000
        /*0920*/ 	.short	0x010a
        /*0922*/ 	.byte	0x3f
	.zero		1


	//----- nvinfo : EIATTR_NUM_MBARRIERS
	.align		4
.L_37:
        /*0924*/ 	.byte	0x03, 0x38
        /*0926*/ 	.short	0x003e


	//----- nvinfo : EIATTR_EXIT_INSTR_OFFSETS
	.align		4
        /*0928*/ 	.byte	0x04, 0x1c
        /*092a*/ 	.short	(.L_39 - .L_38)


	//   ....[0]....
.L_38:
        /*092c*/ 	.word	0x000016b0


	//   ....[1]....
        /*0930*/ 	.word	0x00001710


	//   ....[2]....
        /*0934*/ 	.word	0x00004ca0


	//   ....[3]....
        /*0938*/ 	.word	0x00004cd0


	//   ....[4]....
        /*093c*/ 	.word	0x00006a70


	//----- nvinfo : EIATTR_MAX_THREADS
	.align		4
.L_39:
        /*0940*/ 	.byte	0x04, 0x05
        /*0942*/ 	.short	(.L_41 - .L_40)
.L_40:
        /*0944*/ 	.word	0x00000180
        /*0948*/ 	.word	0x00000001
        /*094c*/ 	.word	0x00000001


	//----- nvinfo : EIATTR_CRS_STACK_SIZE
	.align		4
.L_41:
        /*0950*/ 	.byte	0x04, 0x1e
        /*0952*/ 	.short	(.L_43 - .L_42)
.L_42:
        /*0954*/ 	.word	0x00000000


	//----- nvinfo : EIATTR_CBANK_PARAM_SIZE
	.align		4
.L_43:
        /*0958*/ 	.byte	0x03, 0x19
        /*095a*/ 	.short	0x0470


	//----- nvinfo : EIATTR_PARAM_CBANK
	.align		4
        /*095c*/ 	.byte	0x04, 0x0a
        /*095e*/ 	.short	(.L_45 - .L_44)
	.align		4
.L_44:
        /*0960*/ 	.word	index@(.nv.constant0._ZN7cutlass13device_kernelINS_4gemm6kernel13GemmUniversalIN4cute5tupleIJiiiiEEENS1_10collective13CollectiveMmaINS1_34MainloopSm90TmaGmmaWarpSpecializedILi28ENS5_IJNS4_1CILi1EEENSA_ILi4EEESB_EEENS1_32KernelTmaWarpSpecializedPingpongEEENS5_IJNSA_ILi64EEESG_NSA_ILi32EEEEEENS_10bfloat16_tENS5_IJlSB_lEEESJ_SK_NS4_8TiledMMAINS4_8MMA_AtomIJNS4_4SM904GMMA27MMA_64x64x16_F32BF16BF16_SSILNSO_5MajorE0ELSQ_0ELNSO_7ScaleInE1ELSR_1EEEEEENS4_6LayoutINS5_IJSB_SB_SB_EEENS5_IJNSA_ILi0EEESW_SW_EEEEENS5_IJNS4_10UnderscoreESZ_SZ_EEEEENS4_23SM90_TMA_LOAD_MULTICASTENS4_14ComposedLayoutINS4_7SwizzleILi2ELi4ELi3EEENS4_18smem_ptr_flag_bitsILi16EEENSU_INS5_IJNSA_ILi8EEESH_EEENS5_IJSH_SB_EEEEEEEvNS4_8identityENS4_13SM90_TMA_LOADES1C_vS1D_EENS_8epilogue10collective6detail29Sm90TmaWarpSpecializedAdapterINS1H_15DefaultEpilogueISJ_SK_SK_NS1G_6thread17LinearCombinationISJ_Li1EffLNS1L_9ScaleType4KindE0ELNS_15FloatRoundStyleE2ESJ_EENS1_15EpilogueDefaultEEEEEvvEEEEvNT_6ParamsE)
        /*0964*/ 	.short	0x0210
        /*0966*/ 	.short	0x0470


	//----- nvinfo : EIATTR_SW_WAR
	.align		4
.L_45:
        /*0968*/ 	.byte	0x04, 0x36
        /*096a*/ 	.short	(.L_47 - .L_46)
.L_46:
        /*096c*/ 	.word	0x00000008
.L_47:


//--------------------- .nv.callgraph             --------------------------
	.section	.nv.callgraph,"",@"SHT_CUDA_CALLGRAPH"
	.align	4
	.sectionentsize	8
	.align		4
        /*0000*/ 	.word	0x00000000
	.align		4
        /*0004*/ 	.word	0xffffffff
	.align		4
        /*0008*/ 	.word	index@(_ZN7cutlass13device_kernelINS_4gemm6kernel13GemmUniversalIN4cute5tupleIJiiiiEEENS1_10collective13CollectiveMmaINS1_34MainloopSm90TmaGmmaWarpSpecializedILi28ENS5_IJNS4_1CILi1EEENSA_ILi4EEESB_EEENS1_32KernelTmaWarpSpecializedPingpongEEENS5_IJNSA_ILi64EEESG_NSA_ILi32EEEEEENS_10bfloat16_tENS5_IJlSB_lEEESJ_SK_NS4_8TiledMMAINS4_8MMA_AtomIJNS4_4SM904GMMA27MMA_64x64x16_F32BF16BF16_SSILNSO_5MajorE0ELSQ_0ELNSO_7ScaleInE1ELSR_1EEEEEENS4_6LayoutINS5_IJSB_SB_SB_EEENS5_IJNSA_ILi0EEESW_SW_EEEEENS5_IJNS4_10UnderscoreESZ_SZ_EEEEENS4_23SM90_TMA_LOAD_MULTICASTENS4_14ComposedLayoutINS4_7SwizzleILi2ELi4ELi3EEENS4_18smem_ptr_flag_bitsILi16EEENSU_INS5_IJNSA_ILi8EEESH_EEENS5_IJSH_SB_EEEEEEEvNS4_8identityENS4_13SM90_TMA_LOADES1C_vS1D_EENS_8epilogue10collective6detail29Sm90TmaWarpSpecializedAdapterINS1H_15DefaultEpilogueISJ_SK_SK_NS1G_6thread17LinearCombinationISJ_Li1EffLNS1L_9ScaleType4KindE0ELNS_15FloatRoundStyleE2ESJ_EENS1_15EpilogueDefaultEEEEEvvEEEEvNT_6ParamsE)
	.align		4
        /*000c*/ 	.word	index@(__assertfail)
	.align		4
        /*0010*/ 	.word	0x00000000
	.align		4
        /*0014*/ 	.word	0xfffffffe
	.align		4
        /*0018*/ 	.word	0x00000000
	.align		4
        /*001c*/ 	.word	0xfffffffd
	.align		4
        /*0020*/ 	.word	0x00000000
	.align		4
        /*0024*/ 	.word	0xfffffffc


//--------------------- .nv.constant4             --------------------------
	.section	.nv.constant4,"a",@progbits
	.align	8
	.align		8
.nv.constant4:
        /*0000*/ 	.dword	__assertfail
	.align		8
        /*0008*/ 	.dword	__unnamed_1
	.align		8
        /*0010*/ 	.dword	_ZN40_INTERNAL_d0f29d4a_4_k_cu_e537c28f_288444cuda3std3__45__cpo5beginE
	.align		8
        /*0018*/ 	.dword	_ZN40_INTERNAL_d0f29d4a_4_k_cu_e537c28f_288444cuda3std3__45__cpo3endE
	.align		8
        /*0020*/ 	.dword	_ZN40_INTERNAL_d0f29d4a_4_k_cu_e537c28f_288444cuda3std3__45__cpo6cbeginE
	.align		8
        /*0028*/ 	.dword	_ZN40_INTERNAL_d0f29d4a_4_k_cu_e537c28f_288444cuda3std3__45__cpo4cendE
	.align		8
        /*0030*/ 	.dword	_ZN40_INTERNAL_d0f29d4a_4_k_cu_e537c28f_288444cuda3std3__442_GLOBAL__N__d0f29d4a_4_k_cu_e537c28f_288446ignoreE
	.align		8
        /*0038*/ 	.dword	_ZN40_INTERNAL_d0f29d4a_4_k_cu_e537c28f_288444cuda3std3__419piecewise_constructE
	.align		8
        /*0040*/ 	.dword	_ZN40_INTERNAL_d0f29d4a_4_k_cu_e537c28f_288444cuda3std3__48in_placeE
	.align		8
        /*0048*/ 	.dword	_ZN40_INTERNAL_d0f29d4a_4_k_cu_e537c28f_288444cuda3std6ranges3__45__cpo4swapE
	.align		8
        /*0050*/ 	.dword	_ZN40_INTERNAL_d0f29d4a_4_k_cu_e537c28f_288444cuda3std6ranges3__45__cpo9iter_moveE
	.align		8
        /*0058*/ 	.dword	_ZN40_INTERNAL_d0f29d4a_4_k_cu_e537c28f_288444cute7productE
	.align		8
        /*0060*/ 	.dword	_ZN40_INTERNAL_d0f29d4a_4_k_cu_e537c28f_288444cute1_E
	.align		8
        /*0068*/ 	.dword	$str$22
	.align		8
        /*0070*/ 	.dword	$str$23


//--------------------- .text._ZN7cutlass13device_kernelINS_4gemm6kernel13GemmUniversalIN4cute5tupleIJiiiiEEENS1_10collective13CollectiveMmaINS1_34MainloopSm90TmaGmmaWarpSpecializedILi28ENS5_IJNS4_1CILi1EEENSA_ILi4EEESB_EEENS1_32KernelTmaWarpSpecializedPingpongEEENS5_IJNSA_ILi64EEESG_NSA_ILi32EEEEEENS_10bfloat16_tENS5_IJlSB_lEEESJ_SK_NS4_8TiledMMAINS4_8MMA_AtomIJNS4_4SM904GMMA27MMA_64x64x16_F32BF16BF16_SSILNSO_5MajorE0ELSQ_0ELNSO_7ScaleInE1ELSR_1EEEEEENS4_6LayoutINS5_IJSB_SB_SB_EEENS5_IJNSA_ILi0EEESW_SW_EEEEENS5_IJNS4_10UnderscoreESZ_SZ_EEEEENS4_23SM90_TMA_LOAD_MULTICASTENS4_14ComposedLayoutINS4_7SwizzleILi2ELi4ELi3EEENS4_18smem_ptr_flag_bitsILi16EEENSU_INS5_IJNSA_ILi8EEESH_EEENS5_IJSH_SB_EEEEEEEvNS4_8identityENS4_13SM90_TMA_LOADES1C_vS1D_EENS_8epilogue10collective6detail29Sm90TmaWarpSpecializedAdapterINS1H_15DefaultEpilogueISJ_SK_SK_NS1G_6thread17LinearCombinationISJ_Li1EffLNS1L_9ScaleType4KindE0ELNS_15FloatRoundStyleE2ESJ_EENS1_15EpilogueDefaultEEEEEvvEEEEvNT_6ParamsE --------------------------
	.section	.text._ZN7cutlass13device_kernelINS_4gemm6kernel13GemmUniversalIN4cute5tupleIJiiiiEEENS1_10collective13CollectiveMmaINS1_34MainloopSm90TmaGmmaWarpSpecializedILi28ENS5_IJNS4_1CILi1EEENSA_ILi4EEESB_EEENS1_32KernelTmaWarpSpecializedPingpongEEENS5_IJNSA_ILi64EEESG_NSA_ILi32EEEEEENS_10bfloat16_tENS5_IJlSB_lEEESJ_SK_NS4_8TiledMMAINS4_8MMA_AtomIJNS4_4SM904GMMA27MMA_64x64x16_F32BF16BF16_SSILNSO_5MajorE0ELSQ_0ELNSO_7ScaleInE1ELSR_1EEEEEENS4_6LayoutINS5_IJSB_SB_SB_EEENS5_IJNSA_ILi0EEESW_SW_EEEEENS5_IJNS4_10UnderscoreESZ_SZ_EEEEENS4_23SM90_TMA_LOAD_MULTICASTENS4_14ComposedLayoutINS4_7SwizzleILi2ELi4ELi3EEENS4_18smem_ptr_flag_bitsILi16EEENSU_INS5_IJNSA_ILi8EEESH_EEENS5_IJSH_SB_EEEEEEEvNS4_8identityENS4_13SM90_TMA_LOADES1C_vS1D_EENS_8epilogue10collective6detail29Sm90TmaWarpSpecializedAdapterINS1H_15DefaultEpilogueISJ_SK_SK_NS1G_6thread17LinearCombinationISJ_Li1EffLNS1L_9ScaleType4KindE0ELNS_15FloatRoundStyleE2ESJ_EENS1_15EpilogueDefaultEEEEEvvEEEEvNT_6ParamsE,"ax",@progbits
	.align	128
.text._ZN7cutlass13device_kernelINS_4gemm6kernel13GemmUniversalIN4cute5tupleIJiiiiEEENS1_10collective13CollectiveMmaINS1_34MainloopSm90TmaGmmaWarpSpecializedILi28ENS5_IJNS4_1CILi1EEENSA_ILi4EEESB_EEENS1_32KernelTmaWarpSpecializedPingpongEEENS5_IJNSA_ILi64EEESG_NSA_ILi32EEEEEENS_10bfloat16_tENS5_IJlSB_lEEESJ_SK_NS4_8TiledMMAINS4_8MMA_AtomIJNS4_4SM904GMMA27MMA_64x64x16_F32BF16BF16_SSILNSO_5MajorE0ELSQ_0ELNSO_7ScaleInE1ELSR_1EEEEEENS4_6LayoutINS5_IJSB_SB_SB_EEENS5_IJNSA_ILi0EEESW_SW_EEEEENS5_IJNS4_10UnderscoreESZ_SZ_EEEEENS4_23SM90_TMA_LOAD_MULTICASTENS4_14ComposedLayoutINS4_7SwizzleILi2ELi4ELi3EEENS4_18smem_ptr_flag_bitsILi16EEENSU_INS5_IJNSA_ILi8EEESH_EEENS5_IJSH_SB_EEEEEEEvNS4_8identityENS4_13SM90_TMA_LOADES1C_vS1D_EENS_8epilogue10collective6detail29Sm90TmaWarpSpecializedAdapterINS1H_15DefaultEpilogueISJ_SK_SK_NS1G_6thread17LinearCombinationISJ_Li1EffLNS1L_9ScaleType4KindE0ELNS_15FloatRoundStyleE2ESJ_EENS1_15EpilogueDefaultEEEEEvvEEEEvNT_6ParamsE:
        .type           _ZN7cutlass13device_kernelINS_4gemm6kernel13GemmUniversalIN4cute5tupleIJiiiiEEENS1_10collective13CollectiveMmaINS1_34MainloopSm90TmaGmmaWarpSpecializedILi28ENS5_IJNS4_1CILi1EEENSA_ILi4EEESB_EEENS1_32KernelTmaWarpSpecializedPingpongEEENS5_IJNSA_ILi64EEESG_NSA_ILi32EEEEEENS_10bfloat16_tENS5_IJlSB_lEEESJ_SK_NS4_8TiledMMAINS4_8MMA_AtomIJNS4_4SM904GMMA27MMA_64x64x16_F32BF16BF16_SSILNSO_5MajorE0ELSQ_0ELNSO_7ScaleInE1ELSR_1EEEEEENS4_6LayoutINS5_IJSB_SB_SB_EEENS5_IJNSA_ILi0EEESW_SW_EEEEENS5_IJNS4_10UnderscoreESZ_SZ_EEEEENS4_23SM90_TMA_LOAD_MULTICASTENS4_14ComposedLayoutINS4_7SwizzleILi2ELi4ELi3EEENS4_18smem_ptr_flag_bitsILi16EEENSU_INS5_IJNSA_ILi8EEESH_EEENS5_IJSH_SB_EEEEEEEvNS4_8identityENS4_13SM90_TMA_LOADES1C_vS1D_EENS_8epilogue10collective6detail29Sm90TmaWarpSpecializedAdapterINS1H_15DefaultEpilogueISJ_SK_SK_NS1G_6thread17LinearCombinationISJ_Li1EffLNS1L_9ScaleType4KindE0ELNS_15FloatRoundStyleE2ESJ_EENS1_15EpilogueDefaultEEEEEvvEEEEvNT_6ParamsE,@function
        .size           _ZN7cutlass13device_kernelINS_4gemm6kernel13GemmUniversalIN4cute5tupleIJiiiiEEENS1_10collective13CollectiveMmaINS1_34MainloopSm90TmaGmmaWarpSpecializedILi28ENS5_IJNS4_1CILi1EEENSA_ILi4EEESB_EEENS1_32KernelTmaWarpSpecializedPingpongEEENS5_IJNSA_ILi64EEESG_NSA_ILi32EEEEEENS_10bfloat16_tENS5_IJlSB_lEEESJ_SK_NS4_8TiledMMAINS4_8MMA_AtomIJNS4_4SM904GMMA27MMA_64x64x16_F32BF16BF16_SSILNSO_5MajorE0ELSQ_0ELNSO_7ScaleInE1ELSR_1EEEEEENS4_6LayoutINS5_IJSB_SB_SB_EEENS5_IJNSA_ILi0EEESW_SW_EEEEENS5_IJNS4_10UnderscoreESZ_SZ_EEEEENS4_23SM90_TMA_LOAD_MULTICASTENS4_14ComposedLayoutINS4_7SwizzleILi2ELi4ELi3EEENS4_18smem_ptr_flag_bitsILi16EEENSU_INS5_IJNSA_ILi8EEESH_EEENS5_IJSH_SB_EEEEEEEvNS4_8identityENS4_13SM90_TMA_LOADES1C_vS1D_EENS_8epilogue10collective6detail29Sm90TmaWarpSpecializedAdapterINS1H_15DefaultEpilogueISJ_SK_SK_NS1G_6thread17LinearCombinationISJ_Li1EffLNS1L_9ScaleType4KindE0ELNS_15FloatRoundStyleE2ESJ_EENS1_15EpilogueDefaultEEEEEvvEEEEvNT_6ParamsE,(.L_x_186 - _ZN7cutlass13device_kernelINS_4gemm6kernel13GemmUniversalIN4cute5tupleIJiiiiEEENS1_10collective13CollectiveMmaINS1_34MainloopSm90TmaGmmaWarpSpecializedILi28ENS5_IJNS4_1CILi1EEENSA_ILi4EEESB_EEENS1_32KernelTmaWarpSpecializedPingpongEEENS5_IJNSA_ILi64EEESG_NSA_ILi32EEEEEENS_10bfloat16_tENS5_IJlSB_lEEESJ_SK_NS4_8TiledMMAINS4_8MMA_AtomIJNS4_4SM904GMMA27MMA_64x64x16_F32BF16BF16_SSILNSO_5MajorE0ELSQ_0ELNSO_7ScaleInE1ELSR_1EEEEEENS4_6LayoutINS5_IJSB_SB_SB_EEENS5_IJNSA_ILi0EEESW_SW_EEEEENS5_IJNS4_10UnderscoreESZ_SZ_EEEEENS4_23SM90_TMA_LOAD_MULTICASTENS4_14ComposedLayoutINS4_7SwizzleILi2ELi4ELi3EEENS4_18smem_ptr_flag_bitsILi16EEENSU_INS5_IJNSA_ILi8EEESH_EEENS5_IJSH_SB_EEEEEEEvNS4_8identityENS4_13SM90_TMA_LOADES1C_vS1D_EENS_8epilogue10collective6detail29Sm90TmaWarpSpecializedAdapterINS1H_15DefaultEpilogueISJ_SK_SK_NS1G_6thread17LinearCombinationISJ_Li1EffLNS1L_9ScaleType4KindE0ELNS_15FloatRoundStyleE2ESJ_EENS1_15EpilogueDefaultEEEEEvvEEEEvNT_6ParamsE)
        .other          _ZN7cutlass13device_kernelINS_4gemm6kernel13GemmUniversalIN4cute5tupleIJiiiiEEENS1_10collective13CollectiveMmaINS1_34MainloopSm90TmaGmmaWarpSpecializedILi28ENS5_IJNS4_1CILi1EEENSA_ILi4EEESB_EEENS1_32KernelTmaWarpSpecializedPingpongEEENS5_IJNSA_ILi64EEESG_NSA_ILi32EEEEEENS_10bfloat16_tENS5_IJlSB_lEEESJ_SK_NS4_8TiledMMAINS4_8MMA_AtomIJNS4_4SM904GMMA27MMA_64x64x16_F32BF16BF16_SSILNSO_5MajorE0ELSQ_0ELNSO_7ScaleInE1ELSR_1EEEEEENS4_6LayoutINS5_IJSB_SB_SB_EEENS5_IJNSA_ILi0EEESW_SW_EEEEENS5_IJNS4_10UnderscoreESZ_SZ_EEEEENS4_23SM90_TMA_LOAD_MULTICASTENS4_14ComposedLayoutINS4_7SwizzleILi2ELi4ELi3EEENS4_18smem_ptr_flag_bitsILi16EEENSU_INS5_IJNSA_ILi8EEESH_EEENS5_IJSH_SB_EEEEEEEvNS4_8identityENS4_13SM90_TMA_LOADES1C_vS1D_EENS_8epilogue10collective6detail29Sm90TmaWarpSpecializedAdapterINS1H_15DefaultEpilogueISJ_SK_SK_NS1G_6thread17LinearCombinationISJ_Li1EffLNS1L_9ScaleType4KindE0ELNS_15FloatRoundStyleE2ESJ_EENS1_15EpilogueDefaultEEEEEvvEEEEvNT_6ParamsE,@"STO_CUDA_ENTRY STV_DEFAULT"
_ZN7cutlass13device_kernelINS_4gemm6kernel13GemmUniversalIN4cute5tupleIJiiiiEEENS1_10collective13CollectiveMmaINS1_34MainloopSm90TmaGmmaWarpSpecializedILi28ENS5_IJNS4_1CILi1EEENSA_ILi4EEESB_EEENS1_32KernelTmaWarpSpecializedPingpongEEENS5_IJNSA_ILi64EEESG_NSA_ILi32EEEEEENS_10bfloat16_tENS5_IJlSB_lEEESJ_SK_NS4_8TiledMMAINS4_8MMA_AtomIJNS4_4SM904GMMA27MMA_64x64x16_F32BF16BF16_SSILNSO_5MajorE0ELSQ_0ELNSO_7ScaleInE1ELSR_1EEEEEENS4_6LayoutINS5_IJSB_SB_SB_EEENS5_IJNSA_ILi0EEESW_SW_EEEEENS5_IJNS4_10UnderscoreESZ_SZ_EEEEENS4_23SM90_TMA_LOAD_MULTICASTENS4_14ComposedLayoutINS4_7SwizzleILi2ELi4ELi3EEENS4_18smem_ptr_flag_bitsILi16EEENSU_INS5_IJNSA_ILi8EEESH_EEENS5_IJSH_SB_EEEEEEEvNS4_8identityENS4_13SM90_TMA_LOADES1C_vS1D_EENS_8epilogue10collective6detail29Sm90TmaWarpSpecializedAdapterINS1H_15DefaultEpilogueISJ_SK_SK_NS1G_6thread17LinearCombinationISJ_Li1EffLNS1L_9ScaleType4KindE0ELNS_15FloatRoundStyleE2ESJ_EENS1_15EpilogueDefaultEEEEEvvEEEEvNT_6ParamsE:
[----:B------:R-:W0:Y:S02]  /*0000*/  LDC R1, c[0x0][0x28] ;  /* 0x00000a00ff017b82 */ /* 0x000e240000000800 */
[----:B0-----:R-:W-:Y:S01]  /*0010*/  VIADD R1, R1, 0xfffffff8 ;  /* 0xfffffff801017836 */ /* 0x001fe20000000000 */
[----:B------:R-:W0:Y:S01]  /*0020*/  S2R R4, SR_TID.X ;  /* 0x0000000000047919 */ /* 0x000e220000002100 */
[----:B------:R-:W-:Y:S01]  /*0030*/  ELECT P0, URZ, PT ;  /* 0x00000000003f782f */ /* 0x000fe20003800000 */
[----:B------:R-:W-:Y:S01]  /*0040*/  BSSY B0, `(.L_x_0) ;  /* 0x000000f000007945 */ /* 0x000fe20003800000 */
[--C-:B0-----:R-:W-:Y:S02]  /*0050*/  SHF.R.U32.HI R2, RZ, 0x5, R4.reuse ;  /* 0x00000005ff027819 */ /* 0x101fe40000011604 */
[----:B------:R-:W-:-:S03]  /*0060*/  SHF.R.U32.HI R7, RZ, 0x7, R4 ;  /* 0x00000007ff077819 */ /* 0x000fc60000011604 */
[----:B------:R-:W0:Y:S04]  /*0070*/  SHFL.IDX PT, R5, R2, RZ, 0x1f ;  /* 0x00001fff02057589 */ /* 0x000e2800000e0000 */
[----:B------:R1:W2:Y:S01]  /*0080*/  SHFL.IDX PT, R10, R7, RZ, 0x1f ;  /* 0x00001fff070a7589 */ /* 0x0002a200000e0000 */
[----:B0-----:R-:W-:-:S13]  /*0090*/  ISETP.NE.OR P0, PT, R5, RZ, !P0 ;  /* 0x000000ff0500720c */ /* 0x001fda0004705670 */
[----:B-12---:R-:W-:Y:S05]  /*00a0*/  @P0 BRA `(.L_x_1) ;  /* 0x0000000000200947 */ /* 0x006fea0003800000 */
[----:B------:R-:W-:Y:S02]  /*00b0*/  ULDC.64 UR4, c[0x0][0x198] ;  /* 0x0000660000047ab9 */ /* 0x000fe40000000a00 */
[----:B------:R-:W-:Y:S02]  /*00c0*/  UIADD3 UR6, UP0, UR4, 0xf0, URZ ;  /* 0x000000f004067890 */ /* 0x000fe4000ff1e03f */
[----:B------:R-:W-:Y:S02]  /*00d0*/  UIADD3 UR4, UP1, UR4, 0x1f0, URZ ;  /* 0x000001f004047890 */ /* 0x000fe4000ff3e03f */
[----:B------:R-:W-:Y:S02]  /*00e0*/  UIADD3.X UR7, URZ, UR5, URZ, UP0, !UPT ;  /* 0x000000053f077290 */ /* 0x000fe400087fe43f */
[----:B------:R-:W-:-:S07]  /*00f0*/  UIADD3.X UR5, URZ, UR5, URZ, UP1, !UPT ;  /* 0x000000053f057290 */ /* 0x000fce0008ffe43f */
[----:B------:R0:W-:Y:S02]  /*0100*/  UTMACCTL.PF [UR6] ;  /* 0x00000000060079b9 */ /* 0x0001e40008040000 */
[----:B------:R0:W-:Y:S02]  /*0110*/  UTMACCTL.PF [UR4] ;  /* 0x00000000040079b9 */ /* 0x0001e40008040000 */
[----:B0-----:R-:W-:Y:S01]  /*0120*/  NOP ;  /* 0x0000000000007918 */ /* 0x001fe20000000000 */
.L_x_1:
[----:B------:R-:W-:Y:S05]  /*0130*/  BSYNC B0 ;  /* 0x0000000000007941 */ /* 0x000fea0003800000 */
.L_x_0:
[----:B------:R-:W0:Y:S02]  /*0140*/  SHFL.IDX PT, R8, R2, RZ, 0x1f ;  /* 0x00001fff02087589 */ /* 0x000e2400000e0000 */
[----:B0-----:R-:W-:-:S13]  /*0150*/  ISETP.NE.AND P0, PT, R8, RZ, PT ;  /* 0x000000ff0800720c */ /* 0x001fda0003f05270 */
[----:B------:R-:W-:Y:S05]  /*0160*/  @P0 BRA `(.L_x_2) ;  /* 0x0000000400240947 */ /* 0x000fea0003800000 */
[----:B------:R-:W-:Y:S01]  /*0170*/  ELECT P0, URZ, PT ;  /* 0x00000000003f782f */ /* 0x000fe20003800000 */
[----:B------:R-:W-:-:S12]  /*0180*/  BSSY B0, `(.L_x_2) ;  /* 0x0000047000007945 */ /* 0x000fd80003800000 */
[----:B------:R-:W-:Y:S05]  /*0190*/  @!P0 BRA `(.L_x_3) ;  /* 0x0000000400148947 */ /* 0x000fea0003800000 */
[----:B------:R-:W0:Y:S01]  /*01a0*/  S2UR UR8, SR_CgaCtaId ;  /* 0x00000000000879c3 */ /* 0x000e220000008800 */
[----:B------:R-:W-:Y:S01]  /*01b0*/  UMOV UR4, 0x400 ;  /* 0x0000040000047882 */ /* 0x000fe20000000000 */
[----:B------:R-:W-:Y:S01]  /*01c0*/  UMOV UR5, 0x1 ;  /* 0x0000000100057882 */ /* 0x000fe20000000000 */
[----:B------:R-:W-:Y:S02]  /*01d0*/  UMOV UR6, 0x4 ;  /* 0x0000000400067882 */ /* 0x000fe40000000000 */
[----:B------:R-:W-:-:S04]  /*01e0*/  UIADD3 UR6, -UR6, 0x100000, URZ ;  /* 0x0010000006067890 */ /* 0x000fc8000fffe13f */
[----:B------:R-:W-:Y:S02]  /*01f0*/  USHF.L.U32 UR7, UR6, 0xb, URZ ;  /* 0x0000000b06077899 */ /* 0x000fe4000800063f */
[----:B------:R-:W-:Y:S02]  /*0200*/  USHF.L.U32 UR6, UR6, 0x1, URZ ;  /* 0x0000000106067899 */ /* 0x000fe4000800063f */
[----:B0-----:R-:W-:Y:S02]  /*0210*/  ULEA UR8, UR8, UR4, 0x18 ;  /* 0x0000000408087291 */ /* 0x001fe4000f8ec03f */
[----:B------:R-:W-:-:S04]  /*0220*/  UIADD3 UR4, -UR5, 0x100000, URZ ;  /* 0x0010000005047890 */ /* 0x000fc8000fffe13f */
[----:B------:R-:W-:Y:S02]  /*0230*/  USHF.L.U32 UR5, UR4, 0xb, URZ ;  /* 0x0000000b04057899 */ /* 0x000fe4000800063f */
[----:B------:R-:W-:Y:S01]  /*0240*/  USHF.L.U32 UR4, UR4, 0x1, URZ ;  /* 0x0000000104047899 */ /* 0x000fe2000800063f */
[----:B------:R-:W0:Y:S11]  /*0250*/  FENCE.VIEW.ASYNC.S ;  /* 0x00000000000073c6 */ /* 0x000e360000000000 */
[----:B0-----:R0:W1:Y:S01]  /*0260*/  SYNCS.EXCH.64 URZ, [UR8], UR4 ;  /* 0x00000004083f75b2 */ /* 0x0010620008000100 */
[----:B------:R0:W2:Y:S01]  /*0270*/  SYNCS.EXCH.64 URZ, [UR8+0xe0], UR6 ;  /* 0x0000e006083f75b2 */ /* 0x0000a20008000100 */
[----:B------:R0:W3:Y:S01]  /*0280*/  SYNCS.EXCH.64 URZ, [UR8+0x8], UR4 ;  /* 0x00000804083f75b2 */ /* 0x0000e20008000100 */
[----:B------:R0:W4:Y:S01]  /*0290*/  SYNCS.EXCH.64 URZ, [UR8+0xe8], UR6 ;  /* 0x0000e806083f75b2 */ /* 0x0001220008000100 */
[----:B------:R0:W0:Y:S01]  /*02a0*/  SYNCS.EXCH.64 URZ, [UR8+0x10], UR4 ;  /* 0x00001004083f75b2 */ /* 0x0000220008000100 */
        /* <DEDUP_REMOVED lines=51> */
[----:B-1234-:R-:W-:Y:S01]  /*05e0*/  NOP ;  /* 0x0000000000007918 */ /* 0x01efe20000000000 */
.L_x_3:
[----:B0-----:R-:W-:Y:S05]  /*05f0*/  BSYNC B0 ;  /* 0x0000000000007941 */ /* 0x001fea0003800000 */
.L_x_2:
[----:B------:R-:W0:Y:S01]  /*0600*/  SHFL.IDX PT, R11, R2, RZ, 0x1f ;  /* 0x00001fff020b7589 */ /* 0x000e2200000e0000 */
[----:B------:R-:W1:Y:S01]  /*0610*/  S2UR UR12, SR_CTAID.X ;  /* 0x00000000000c79c3 */ /* 0x000e620000002500 */
[----:B------:R-:W-:Y:S02]  /*0620*/  SHF.R.S32.HI R3, RZ, 0x1f, R4 ;  /* 0x0000001fff037819 */ /* 0x000fe40000011404 */
[----:B------:R-:W-:Y:S01]  /*0630*/  ELECT P0, URZ, PT ;  /* 0x00000000003f782f */ /* 0x000fe20003800000 */
[----:B------:R-:W2:Y:S01]  /*0640*/  SHFL.IDX PT, R9, R2, RZ, 0x1f ;  /* 0x00001fff02097589 */ /* 0x000ea200000e0000 */
[----:B------:R-:W-:Y:S02]  /*0650*/  ELECT P1, URZ, PT ;  /* 0x00000000003f782f */ /* 0x000fe40003820000 */
[----:B------:R-:W-:Y:S01]  /*0660*/  LEA.HI R3, R3, R4, RZ, 0x7 ;  /* 0x0000000403037211 */ /* 0x000fe200078f38ff */
[----:B------:R-:W-:Y:S01]  /*0670*/  ULDC UR4, c[0x0][0x150] ;  /* 0x0000540000047ab9 */ /* 0x000fe20000000800 */
[----:B------:R-:W3:Y:S01]  /*0680*/  S2R R6, SR_CTAID.Y ;  /* 0x0000000000067919 */ /* 0x000ee20000002600 */
[----:B------:R-:W4:Y:S01]  /*0690*/  LDC R21, c[0x0][0x148] ;  /* 0x00005200ff157b82 */ /* 0x000f220000000800 */
[----:B------:R-:W-:Y:S01]  /*06a0*/  LOP3.LUT R3, R3, 0xffffff80, RZ, 0xc0, !PT ;  /* 0xffffff8003037812 */ /* 0x000fe200078ec0ff */
[----:B------:R-:W-:Y:S01]  /*06b0*/  UMOV UR11, 0x80 ;  /* 0x00000080000b7882 */ /* 0x000fe20000000000 */
[----:B------:R-:W-:Y:S01]  /*06c0*/  NOP ;  /* 0x0000000000007918 */ /* 0x000fe20000000000 */
[----:B------:R-:W-:Y:S01]  /*06d0*/  NOP ;  /* 0x0000000000007918 */ /* 0x000fe20000000000 */
[C---:B------:R-:W-:Y:S01]  /*06e0*/  VIADD R35, R10.reuse, 0xffffffff ;  /* 0xffffffff0a237836 */ /* 0x040fe20000000000 */
[----:B------:R-:W-:Y:S01]  /*06f0*/  ISETP.NE.AND P2, PT, R10, RZ, PT ;  /* 0x000000ff0a00720c */ /* 0x000fe20003f45270 */
[----:B------:R-:W-:Y:S01]  /*0700*/  IMAD.IADD R3, R4, 0x1, -R3 ;  /* 0x0000000104037824 */ /* 0x000fe200078e0a03 */
[----:B------:R-:W5:Y:S02]  /*0710*/  LDC R15, c[0x0][0x140] ;  /* 0x00005000ff0f7b82 */ /* 0x000f640000000800 */
[----:B------:R-:W-:-:S02]  /*0720*/  ISETP.GE.U32.AND P5, PT, R35, 0x2, PT ;  /* 0x000000022300780c */ /* 0x000fc40003fa6070 */
[----:B------:R-:W-:Y:S02]  /*0730*/  SHF.R.S32.HI R0, RZ, 0x1f, R3 ;  /* 0x0000001fff007819 */ /* 0x000fe40000011403 */
[----:B0-----:R-:W-:Y:S02]  /*0740*/  ISETP.NE.OR P0, PT, R11, RZ, !P0 ;  /* 0x000000ff0b00720c */ /* 0x001fe40004705670 */
[----:B------:R-:W0:Y:S01]  /*0750*/  LDC R14, c[0x0][0x144] ;  /* 0x00005100ff0e7b82 */ /* 0x000e220000000800 */
[----:B------:R-:W-:Y:S02]  /*0760*/  SHF.R.S32.HI R11, RZ, 0x1f, R8 ;  /* 0x0000001fff0b7819 */ /* 0x000fe40000011408 */
[----:B--2---:R-:W-:Y:S02]  /*0770*/  ISETP.NE.OR P1, PT, R9, RZ, !P1 ;  /* 0x000000ff0900720c */ /* 0x004fe40004f25670 */
[----:B------:R-:W-:Y:S02]  /*0780*/  LEA.HI R11, R11, R8, RZ, 0x2 ;  /* 0x000000080b0b7211 */ /* 0x000fe400078f10ff */
[----:B-1----:R-:W-:-:S02]  /*0790*/  I2FP.F32.U32 R13, UR12 ;  /* 0x0000000c000d7c45 */ /* 0x002fc40008201000 */
[----:B------:R-:W-:Y:S02]  /*07a0*/  LOP3.LUT R11, R11, 0x3ffffffc, RZ, 0xc0, !PT ;  /* 0x3ffffffc0b0b7812 */ /* 0x000fe400078ec0ff */
[----:B------:R-:W-:Y:S01]  /*07b0*/  LEA.HI R2, R0, R3, RZ, 0x3 ;  /* 0x0000000300027211 */ /* 0x000fe200078f18ff */
[----:B------:R-:W-:Y:S01]  /*07c0*/  VOTEU.ALL UP0, P0 ;  /* 0x00000000003f7886 */ /* 0x000fe20000000000 */
[----:B------:R-:W-:Y:S01]  /*07d0*/  FMUL R13, R13, UR4 ;  /* 0x000000040d0d7c20 */ /* 0x000fe20008400000 */
[----:B------:R-:W-:Y:S01]  /*07e0*/  IMAD.IADD R11, R8, 0x1, -R11 ;  /* 0x00000001080b7824 */ /* 0x000fe200078e0a0b */
[----:B---3--:R-:W-:Y:S01]  /*07f0*/  I2FP.F32.U32 R8, R6 ;  /* 0x0000000600087245 */ /* 0x008fe20000201000 */
[----:B------:R-:W-:Y:S01]  /*0800*/  VOTEU.ALL UP1, P1 ;  /* 0x00000000003f7886 */ /* 0x000fe20000820000 */
[----:B------:R-:W1:Y:S01]  /*0810*/  @!UP0 S2UR UR7, SR_CgaCtaId ;  /* 0x00000000000789c3 */ /* 0x000e620000008800 */
[----:B------:R-:W-:Y:S01]  /*0820*/  ULDC UR4, c[0x0][0x154] ;  /* 0x0000550000047ab9 */ /* 0x000fe20000000800 */
[--C-:B------:R-:W-:Y:S01]  /*0830*/  SHF.R.S32.HI R9, RZ, 0x3, R2.reuse ;  /* 0x00000003ff097819 */ /* 0x100fe20000011402 */
[----:B------:R-:W-:Y:S01]  /*0840*/  FMUL R8, R8, UR4 ;  /* 0x0000000408087c20 */ /* 0x000fe20008400000 */
[----:B------:R-:W-:Y:S01]  /*0850*/  SHF.R.S32.HI R12, RZ, 0x1f, R2 ;  /* 0x0000001fff0c7819 */ /* 0x000fe20000011402 */
[----:B------:R-:W2:Y:S01]  /*0860*/  F2I.U32.TRUNC.NTZ R13, R13 ;  /* 0x0000000d000d7305 */ /* 0x000ea2000020f000 */
[----:B------:R-:W-:Y:S01]  /*0870*/  SHF.R.S32.HI R2, RZ, 0x1f, R5 ;  /* 0x0000001fff027819 */ /* 0x000fe20000011405 */
[----:B------:R-:W-:Y:S01]  /*0880*/  UMOV UR4, 0x20 ;  /* 0x0000002000047882 */ /* 0x000fe20000000000 */
[----:B------:R-:W3:Y:S01]  /*0890*/  @!UP1 S2UR UR10, SR_CgaCtaId ;  /* 0x00000000000a99c3 */ /* 0x000ee20000008800 */
[----:B------:R-:W-:Y:S01]  /*08a0*/  LEA.HI R12, R12, R9, RZ, 0x2 ;  /* 0x000000090c0c7211 */ /* 0x000fe200078f10ff */
[----:B------:R-:W-:Y:S01]  /*08b0*/  @!UP0 UMOV UR6, 0x400 ;  /* 0x0000040000068882 */ /* 0x000fe20000000000 */
[----:B------:R-:W-:Y:S01]  /*08c0*/  LEA.HI R2, R2, R5, RZ, 0x2 ;  /* 0x0000000502027211 */ /* 0x000fe200078f10ff */
[----:B------:R-:W-:-:S04]  /*08d0*/  @!UP0 UIADD3 UR4, -UR4, 0x100000, URZ ;  /* 0x0010000004048890 */ /* 0x000fc8000fffe13f */
[----:B------:R-:W-:Y:S02]  /*08e0*/  @!UP0 USHF.L.U32 UR5, UR4, 0xb, URZ ;  /* 0x0000000b04058899 */ /* 0x000fe4000800063f */
[----:B------:R-:W-:Y:S01]  /*08f0*/  @!UP0 USHF.L.U32 UR4, UR4, 0x1, URZ ;  /* 0x0000000104048899 */ /* 0x000fe2000800063f */
[----:B------:R-:W4:Y:S01]  /*0900*/  F2I.U32.TRUNC.NTZ R8, R8 ;  /* 0x0000000800087305 */ /* 0x000f22000020f000 */
[----:B------:R-:W-:Y:S01]  /*0910*/  LOP3.LUT R12, R12, 0xfffffffc, RZ, 0xc0, !PT ;  /* 0xfffffffc0c0c7812 */ /* 0x000fe200078ec0ff */
[----:B------:R-:W-:Y:S01]  /*0920*/  @!UP1 UMOV UR9, 0x400 ;  /* 0x0000040000099882 */ /* 0x000fe20000000000 */
[----:B------:R-:W-:Y:S01]  /*0930*/  LOP3.LUT R2, R2, 0xfffffffc, RZ, 0xc0, !PT ;  /* 0xfffffffc02027812 */ /* 0x000fe200078ec0ff */
[----:B------:R-:W-:Y:S01]  /*0940*/  VOTEU.ALL UP2, P1 ;  /* 0x00000000003f7886 */ /* 0x000fe20000840000 */
[----:B------:R-:W-:Y:S01]  /*0950*/  VOTEU.ALL UP3, P1 ;  /* 0x00000000003f7886 */ /* 0x000fe20000860000 */
[----:B------:R-:W-:Y:S01]  /*0960*/  IMAD.IADD R12, R9, 0x1, -R12 ;  /* 0x00000001090c7824 */ /* 0x000fe200078e0a0c */
[----:B------:R-:W-:Y:S01]  /*0970*/  VOTEU.ALL UP4, P1 ;  /* 0x00000000003f7886 */ /* 0x000fe20000880000 */
[----:B------:R-:W-:Y:S01]  /*0980*/  IMAD.IADD R5, R5, 0x1, -R2 ;  /* 0x0000000105057824 */ /* 0x000fe200078e0a02 */
[----:B------:R-:W-:Y:S01]  /*0990*/  VOTEU.ALL UP5, P1 ;  /* 0x00000000003f7886 */ /* 0x000fe200008a0000 */
[----:B------:R-:W-:Y:S01]  /*09a0*/  IMAD R11, R11, 0x4, R12 ;  /* 0x000000040b0b7824 */ /* 0x000fe200078e020c */
[----:B-1----:R-:W-:Y:S01]  /*09b0*/  @!UP0 ULEA UR8, UR7, UR6, 0x18 ;  /* 0x0000000607088291 */ /* 0x002fe2000f8ec03f */
[----:B--2---:R-:W-:Y:S01]  /*09c0*/  IMAD.MOV R13, RZ, RZ, -R13 ;  /* 0x000000ffff0d7224 */ /* 0x004fe200078e0a0d */
[----:B------:R-:W-:-:S04]  /*09d0*/  @!UP1 UIADD3 UR6, -UR11, 0x100000, URZ ;  /* 0x001000000b069890 */ /* 0x000fc8000fffe13f */
[----:B------:R-:W-:Y:S02]  /*09e0*/  @!UP1 USHF.L.U32 UR7, UR6, 0xb, URZ ;  /* 0x0000000b06079899 */ /* 0x000fe4000800063f */
[----:B------:R-:W-:Y:S01]  /*09f0*/  @!UP1 USHF.L.U32 UR6, UR6, 0x1, URZ ;  /* 0x0000000106069899 */ /* 0x000fe2000800063f */
[----:B------:R-:W-:Y:S01]  /*0a00*/  IMAD.SHL.U32 R56, R11, 0x4, RZ ;  /* 0x000000040b387824 */ /* 0x000fe200078e00ff */
[----:B------:R-:W-:Y:S01]  /*0a10*/  ISETP.NE.AND P1, PT, R5, 0x3, PT ;  /* 0x000000030500780c */ /* 0x000fe20003f25270 */
[----:B----4-:R-:W-:Y:S01]  /*0a20*/  IMAD.MOV R24, RZ, RZ, -R8 ;  /* 0x000000ffff187224 */ /* 0x010fe200078e0a08 */
[----:B-----5:R-:W-:Y:S01]  /*0a30*/  ISETP.EQ.U32.AND P3, PT, R15, 0x1, PT ;  /* 0x000000010f00780c */ /* 0x020fe20003f62070 */
[----:B------:R-:W-:Y:S01]  /*0a40*/  VOTEU.ALL UP0, P0 ;  /* 0x00000000003f7886 */ /* 0x000fe20000000000 */
[----:B---3--:R-:W-:Y:S01]  /*0a50*/  @!UP1 ULEA UR9, UR10, UR9, 0x18 ;  /* 0x000000090a099291 */ /* 0x008fe2000f8ec03f */
[----:B------:R-:W-:Y:S01]  /*0a60*/  IMAD R9, R21, R24, R6 ;  /* 0x0000001815097224 */ /* 0x000fe200078e0206 */
[----:B------:R-:W-:Y:S01]  /*0a70*/  LOP3.LUT R56, R11, 0xc, R56, 0x78, !PT ;  /* 0x0000000c0b387812 */ /* 0x000fe200078e7838 */
[----:B0-----:R-:W-:Y:S01]  /*0a80*/  IMAD R20, R14, R13, UR12 ;  /* 0x0000000c0e147e24 */ /* 0x001fe2000f8e020d */
[----:B------:R-:W-:Y:S01]  /*0a90*/  VOTEU.ALL UP1, P0 ;  /* 0x00000000003f7886 */ /* 0x000fe20000020000 */
[----:B------:R-:W-:Y:S01]  /*0aa0*/  LOP3.LUT P0, RZ, R3, 0x7, RZ, 0xc0, !PT ;  /* 0x0000000703ff7812 */ /* 0x000fe2000780c0ff */
[----:B------:R-:W0:Y:S02]  /*0ab0*/  FENCE.VIEW.ASYNC.S ;  /* 0x00000000000073c6 */ /* 0x000e240000000000 */
[----:B0-----:R0:W1:Y:S01]  /*0ac0*/  @!UP0 SYNCS.EXCH.64 URZ, [UR8+0x1f0], UR4 ;  /* 0x0001f004083f85b2 */ /* 0x0010620008000100 */
[----:B------:R-:W-:Y:S01]  /*0ad0*/  ISETP.NE.AND P4, PT, R9, R56, PT ;  /* 0x000000380900720c */ /* 0x000fe20003f85270 */
[----:B------:R0:W2:Y:S01]  /*0ae0*/  SHFL.IDX PT, R14, R7, RZ, 0x1f ;  /* 0x00001fff070e7589 */ /* 0x0000a200000e0000 */
[----:B------:R-:W-:-:S02]  /*0af0*/  ISETP.EQ.OR P1, PT, R5, RZ, !P1 ;  /* 0x000000ff0500720c */ /* 0x000fc40004f22670 */
[----:B------:R-:W-:Y:S02]  /*0b00*/  ISETP.LT.U32.AND P0, PT, R56, 0x4, !P0 ;  /* 0x000000043800780c */ /* 0x000fe40004701070 */
[----:B------:R-:W-:Y:S02]  /*0b10*/  ISETP.EQ.OR P4, PT, R20, RZ, !P4 ;  /* 0x000000ff1400720c */ /* 0x000fe40006782670 */
[----:B------:R-:W-:Y:S02]  /*0b20*/  ISETP.EQ.AND P1, PT, R10, RZ, P1 ;  /* 0x000000ff0a00720c */ /* 0x000fe40000f22270 */
[----:B------:R-:W-:Y:S02]  /*0b30*/  PLOP3.LUT P0, PT, P0, P4, PT, 0x80, 0x0 ;  /* 0x000000000000781c */ /* 0x000fe40000709070 */
[----:B------:R-:W-:Y:S02]  /*0b40*/  SEL R16, RZ, 0x1, !P1 ;  /* 0x00000001ff107807 */ /* 0x000fe40004800000 */
[----:B------:R-:W-:Y:S01]  /*0b50*/  P2R R67, PR, RZ, 0x1 ;  /* 0x00000001ff437803 */ /* 0x000fe20000000000 */
[----:B------:R0:W3:Y:S01]  /*0b60*/  @!UP1 SYNCS.EXCH.64 URZ, [UR8+0x1f8], UR4 ;  /* 0x0001f804083f95b2 */ /* 0x0000e20008000100 */
[----:B------:R-:W-:Y:S01]  /*0b70*/  NOP ;  /* 0x0000000000007918 */ /* 0x000fe20000000000 */
[----:B------:R-:W-:Y:S01]  /*0b80*/  SEL R16, R16, 0x2, P5 ;  /* 0x0000000210107807 */ /* 0x000fe20002800000 */
[----:B------:R0:W4:Y:S01]  /*0b90*/  @!UP2 SYNCS.EXCH.64 URZ, [UR9+0x1d0], UR6 ;  /* 0x0001d006093fa5b2 */ /* 0x0001220008000100 */
[----:B------:R0:W0:Y:S01]  /*0ba0*/  @!UP3 SYNCS.EXCH.64 URZ, [UR9+0x1d8], UR6 ;  /* 0x0001d806093fb5b2 */ /* 0x0000220008000100 */
[----:B------:R0:W0:Y:S01]  /*0bb0*/  @!UP4 SYNCS.EXCH.64 URZ, [UR9+0x1e0], UR6 ;  /* 0x0001e006093fc5b2 */ /* 0x0000220008000100 */
[----:B------:R0:W0:Y:S01]  /*0bc0*/  @!UP5 SYNCS.EXCH.64 URZ, [UR9+0x1e8], UR6 ;  /* 0x0001e806093fd5b2 */ /* 0x0000220008000100 */
[----:B------:R-:W-:Y:S01]  /*0bd0*/  NOP ;  /* 0x0000000000007918 */ /* 0x000fe20000000000 */
[----:B-1----:R-:W-:Y:S05]  /*0be0*/  @!P3 BRA `(.L_x_4) ;  /* 0x000000000008b947 */ /* 0x002fea0003800000 */
[----:B0--34-:R-:W-:Y:S01]  /*0bf0*/  UCGABAR_ARV ;  /* 0x00000000000079c7 */ /* 0x019fe20008000000 */
[----:B------:R-:W-:Y:S05]  /*0c00*/  BRA `(.L_x_5) ;  /* 0x0000000000047947 */ /* 0x000fea0003800000 */
.L_x_4:
[----:B0--34-:R-:W-:Y:S01]  /*0c10*/  NOP ;  /* 0x0000000000007918 */ /* 0x019fe20000000000 */
.L_x_5:
[----:B------:R-:W-:Y:S01]  /*0c20*/  ULDC.64 UR4, c[0x0][0x598] ;  /* 0x0001660000047ab9 */ /* 0x000fe20000000a00 */
[----:B------:R-:W-:Y:S01]  /*0c30*/  ULDC.64 UR36, c[0x0][0x208] ;  /* 0x0000820000247ab9 */ /* 0x000fe20000000a00 */
[----:B------:R-:W-:-:S04]  /*0c40*/  ISETP.NE.U32.AND P0, PT, RZ, UR4, PT ;  /* 0x00000004ff007c0c */ /* 0x000fc8000bf05070 */
[----:B------:R-:W-:-:S13]  /*0c50*/  ISETP.NE.AND.EX P0, PT, RZ, UR5, PT, P0 ;  /* 0x00000005ff007c0c */ /* 0x000fda000bf05300 */
[----:B------:R-:W-:Y:S05]  /*0c60*/  @!P0 BRA `(.L_x_6) ;  /* 0x00000000001c8947 */ /* 0x000fea0003800000 */
[----:B------:R-:W0:Y:S02]  /*0c70*/  LDC.64 R8, c[0x0][0x598] ;  /* 0x00016600ff087b82 */ /* 0x000e240000000a00 */
[----:B0-----:R-:W3:Y:S02]  /*0c80*/  LDG.E.64 R8, desc[UR36][R8.64] ;  /* 0x0000002408087981 */ /* 0x001ee4000c1e1b00 */
[----:B---3--:R-:W-:-:S04]  /*0c90*/  ISETP.NE.U32.AND P0, PT, R8, RZ, PT ;  /* 0x000000ff0800720c */ /* 0x008fc80003f05070 */
[----:B------:R-:W-:-:S13]  /*0ca0*/  ISETP.NE.AND.EX P0, PT, R9, RZ, PT, P0 ;  /* 0x000000ff0900720c */ /* 0x000fda0003f05300 */
[----:B------:R-:W-:Y:S05]  /*0cb0*/  @!P0 BRA `(.L_x_6) ;  /* 0x0000000000088947 */ /* 0x000fea0003800000 */
[----:B------:R0:W5:Y:S01]  /*0cc0*/  LD.E R57, desc[UR36][R8.64] ;  /* 0x0000002408397980 */ /* 0x000162000c101900 */
[----:B------:R-:W-:Y:S05]  /*0cd0*/  BRA `(.L_x_7) ;  /* 0x0000000000247947 */ /* 0x000fea0003800000 */
.L_x_6:
[----:B------:R-:W-:Y:S02]  /*0ce0*/  ULDC.64 UR4, c[0x0][0x588] ;  /* 0x0001620000047ab9 */ /* 0x000fe40000000a00 */
[----:B------:R-:W-:-:S04]  /*0cf0*/  ISETP.NE.U32.AND P0, PT, RZ, UR4, PT ;  /* 0x00000004ff007c0c */ /* 0x000fc8000bf05070 */
[----:B------:R-:W-:-:S13]  /*0d00*/  ISETP.NE.AND.EX P0, PT, RZ, UR5, PT, P0 ;  /* 0x00000005ff007c0c */ /* 0x000fda000bf05300 */
[----:B------:R-:W-:Y:S05]  /*0d10*/  @!P0 BRA `(.L_x_8) ;  /* 0x00000000000c8947 */ /* 0x000fea0003800000 */
[----:B------:R-:W0:Y:S02]  /*0d20*/  LDC.64 R8, c[0x0][0x588] ;  /* 0x00016200ff087b82 */ /* 0x000e240000000a00 */
[----:B0-----:R1:W5:Y:S01]  /*0d30*/  LDG.E R57, desc[UR36][R8.64] ;  /* 0x0000002408397981 */ /* 0x001362000c1e1900 */
[----:B------:R-:W-:Y:S05]  /*0d40*/  BRA `(.L_x_7) ;  /* 0x0000000000087947 */ /* 0x000fea0003800000 */
.L_x_8:
[----:B------:R-:W-:Y:S02]  /*0d50*/  ULDC UR4, c[0x0][0x580] ;  /* 0x0001600000047ab9 */ /* 0x000fe40000000800 */
[----:B------:R-:W-:-:S07]  /*0d60*/  IMAD.U32 R57, RZ, RZ, UR4 ;  /* 0x00000004ff397e24 */ /* 0x000fce000f8e00ff */
.L_x_7:
[----:B------:R-:W-:Y:S02]  /*0d70*/  ULDC.64 UR4, c[0x0][0x5a0] ;  /* 0x0001680000047ab9 */ /* 0x000fe40000000a00 */
[----:B------:R-:W-:-:S04]  /*0d80*/  ISETP.NE.U32.AND P0, PT, RZ, UR4, PT ;  /* 0x00000004ff007c0c */ /* 0x000fc8000bf05070 */
[----:B------:R-:W-:-:S13]  /*0d90*/  ISETP.NE.AND.EX P0, PT, RZ, UR5, PT, P0 ;  /* 0x00000005ff007c0c */ /* 0x000fda000bf05300 */
[----:B------:R-:W-:Y:S05]  /*0da0*/  @!P0 BRA `(.L_x_9) ;  /* 0x00000000001c8947 */ /* 0x000fea0003800000 */
[----:B01----:R-:W0:Y:S02]  /*0db0*/  LDC.64 R8, c[0x0][0x5a0] ;  /* 0x00016800ff087b82 */ /* 0x003e240000000a00 */
[----:B0-----:R-:W3:Y:S02]  /*0dc0*/  LDG.E.64 R8, desc[UR36][R8.64] ;  /* 0x0000002408087981 */ /* 0x001ee4000c1e1b00 */
[----:B---3--:R-:W-:-:S04]  /*0dd0*/  ISETP.NE.U32.AND P0, PT, R8, RZ, PT ;  /* 0x000000ff0800720c */ /* 0x008fc80003f05070 */
[----:B------:R-:W-:-:S13]  /*0de0*/  ISETP.NE.AND.EX P0, PT, R9, RZ, PT, P0 ;  /* 0x000000ff0900720c */ /* 0x000fda0003f05300 */
[----:B------:R-:W-:Y:S05]  /*0df0*/  @!P0 BRA `(.L_x_9) ;  /* 0x0000000000088947 */ /* 0x000fea0003800000 */
[----:B------:R0:W5:Y:S01]  /*0e00*/  LD.E R58, desc[UR36][R8.64] ;  /* 0x00000024083a7980 */ /* 0x000162000c101900 */
[----:B------:R-:W-:Y:S05]  /*0e10*/  BRA `(.L_x_10) ;  /* 0x0000000000247947 */ /* 0x000fea0003800000 */
.L_x_9:
[----:B------:R-:W-:Y:S02]  /*0e20*/  ULDC.64 UR4, c[0x0][0x590] ;  /* 0x0001640000047ab9 */ /* 0x000fe40000000a00 */
[----:B------:R-:W-:-:S04]  /*0e30*/  ISETP.NE.U32.AND P0, PT, RZ, UR4, PT ;  /* 0x00000004ff007c0c */ /* 0x000fc8000bf05070 */
[----:B------:R-:W-:-:S13]  /*0e40*/  ISETP.NE.AND.EX P0, PT, RZ, UR5, PT, P0 ;  /* 0x00000005ff007c0c */ /* 0x000fda000bf05300 */
[----:B------:R-:W-:Y:S05]  /*0e50*/  @!P0 BRA `(.L_x_11) ;  /* 0x00000000000c8947 */ /* 0x000fea0003800000 */
[----:B------:R-:W3:Y:S02]  /*0e60*/  LDC.64 R58, c[0x0][0x590] ;  /* 0x00016400ff3a7b82 */ /* 0x000ee40000000a00 */
[----:B---3--:R3:W5:Y:S01]  /*0e70*/  LDG.E R58, desc[UR36][R58.64] ;  /* 0x000000243a3a7981 */ /* 0x008762000c1e1900 */
[----:B------:R-:W-:Y:S05]  /*0e80*/  BRA `(.L_x_10) ;  /* 0x0000000000087947 */ /* 0x000fea0003800000 */
.L_x_11:
[----:B------:R-:W-:Y:S02]  /*0e90*/  ULDC UR4, c[0x0][0x584] ;  /* 0x0001610000047ab9 */ /* 0x000fe40000000800 */
[----:B------:R-:W-:-:S07]  /*0ea0*/  IMAD.U32 R58, RZ, RZ, UR4 ;  /* 0x00000004ff3a7e24 */ /* 0x000fce000f8e00ff */
.L_x_10:
[----:B------:R-:W4:Y:S01]  /*0eb0*/  LDC R2, c[0x0][0x65c] ;  /* 0x00019700ff027b82 */ /* 0x000f220000000800 */
[----:B------:R-:W-:Y:S01]  /*0ec0*/  ULDC UR6, c[0x0][0x28c] ;  /* 0x0000a30000067ab9 */ /* 0x000fe20000000800 */
[----:B------:R-:W-:Y:S01]  /*0ed0*/  ISETP.NE.AND P0, PT, R10, 0x2, PT ;  /* 0x000000020a00780c */ /* 0x000fe20003f05270 */
[----:B------:R-:W-:Y:S01]  /*0ee0*/  UIADD3 UR6, UR6, 0x1f, URZ ;  /* 0x0000001f06067890 */ /* 0x000fe2000fffe03f */
[----:B01----:R-:W-:Y:S01]  /*0ef0*/  IMAD.U32 R8, RZ, RZ, UR12 ;  /* 0x0000000cff087e24 */ /* 0x003fe2000f8e00ff */
[----:B------:R-:W-:Y:S01]  /*0f00*/  UMOV UR39, URZ ;  /* 0x0000003f00277c82 */ /* 0x000fe20008000000 */
[----:B------:R-:W-:Y:S01]  /*0f10*/  IMAD.MOV.U32 R9, RZ, RZ, RZ ;  /* 0x000000ffff097224 */ /* 0x000fe200078e00ff */
[----:B------:R-:W-:Y:S01]  /*0f20*/  USHF.R.S32.HI UR7, URZ, 0x1f, UR6 ;  /* 0x0000001f3f077899 */ /* 0x000fe20008011406 */
[----:B------:R-:W-:Y:S01]  /*0f30*/  UMOV UR38, URZ ;  /* 0x0000003f00267c82 */ /* 0x000fe20008000000 */
[----:B------:R-:W-:Y:S02]  /*0f40*/  ULDC.64 UR8, c[0x0][0x650] ;  /* 0x0001940000087ab9 */ /* 0x000fe40000000a00 */
[----:B------:R-:W-:-:S04]  /*0f50*/  ULEA.HI UR7, UR7, UR6, URZ, 0x5 ;  /* 0x0000000607077291 */ /* 0x000fc8000f8f283f */
[----:B------:R-:W-:Y:S01]  /*0f60*/  USHF.R.S32.HI UR40, URZ, 0x5, UR7 ;  /* 0x000000053f287899 */ /* 0x000fe20008011407 */
[----:B----4-:R-:W-:-:S13]  /*0f70*/  ISETP.NE.AND P1, PT, R2, 0x1, PT ;  /* 0x000000010200780c */ /* 0x010fda0003f25270 */
[----:B------:R-:W0:Y:S01]  /*0f80*/  @P1 LDC R19, c[0x0][0x10] ;  /* 0x00000400ff131b82 */ /* 0x000e220000000800 */
[----:B------:R-:W-:Y:S02]  /*0f90*/  @P1 IMAD.MOV.U32 R7, RZ, RZ, RZ ;  /* 0x000000ffff071224 */ /* 0x000fe400078e00ff */
[----:B------:R-:W-:-:S05]  /*0fa0*/  @P1 IMAD.MOV.U32 R17, RZ, RZ, RZ ;  /* 0x000000ffff111224 */ /* 0x000fca00078e00ff */
[----:B------:R-:W1:Y:S01]  /*0fb0*/  @!P1 LDC R11, c[0x0][0xc] ;  /* 0x00000300ff0b9b82 */ /* 0x000e620000000800 */
[----:B------:R-:W-:Y:S01]  /*0fc0*/  ULDC UR4, c[0x0][0xc] ;  /* 0x0000030000047ab9 */ /* 0x000fe20000000800 */
[----:B------:R-:W-:Y:S02]  /*0fd0*/  ULDC UR5, c[0x0][0x10] ;  /* 0x0000040000057ab9 */ /* 0x000fe40000000800 */
[----:B------:R-:W-:-:S04]  /*0fe0*/  UIMAD.WIDE.U32 UR4, UR4, UR5, URZ ;  /* 0x00000005040472a5 */ /* 0x000fc8000f8e003f */
[----:B------:R-:W4:Y:S01]  /*0ff0*/  LDC R2, c[0x0][0x14] ;  /* 0x00000500ff027b82 */ /* 0x000f220000000800 */
[----:B0-----:R-:W-:-:S04]  /*1000*/  @P1 IMAD.WIDE.U32 R18, R19, UR12, R6 ;  /* 0x0000000c13121c25 */ /* 0x001fc8000f8e0006 */
[----:B------:R-:W-:Y:S02]  /*1010*/  @P1 IMAD.IADD R17, R19, 0x1, R17 ;  /* 0x0000000113111824 */ /* 0x000fe400078e0211 */
[----:B-1----:R-:W-:-:S04]  /*1020*/  @!P1 IMAD.WIDE.U32 R8, R6, R11, R8 ;  /* 0x0000000b06089225 */ /* 0x002fc800078e0008 */
[----:B------:R-:W-:Y:S02]  /*1030*/  @!P1 IMAD.MOV.U32 R18, RZ, RZ, R8 ;  /* 0x000000ffff129224 */ /* 0x000fe400078e0008 */
[----:B------:R-:W-:Y:S02]  /*1040*/  @!P1 IMAD.MOV.U32 R17, RZ, RZ, R9 ;  /* 0x000000ffff119224 */ /* 0x000fe400078e0009 */
[----:B----4-:R-:W-:-:S04]  /*1050*/  IMAD.WIDE.U32 R12, R2, UR4, RZ ;  /* 0x00000004020c7c25 */ /* 0x010fc8000f8e00ff */
[----:B------:R-:W-:Y:S01]  /*1060*/  IMAD R23, R2, UR5, RZ ;  /* 0x0000000502177c24 */ /* 0x000fe2000f8e02ff */
[----:B------:R0:W-:Y:S03]  /*1070*/  STL.64 [R1], R12 ;  /* 0x0000000c01007387 */ /* 0x0001e60000100a00 */
[----:B------:R-:W-:Y:S01]  /*1080*/  IMAD.IADD R23, R13, 0x1, R23 ;  /* 0x000000010d177824 */ /* 0x000fe200078e0217 */
[----:B------:R-:W-:Y:S06]  /*1090*/  @P0 BRA `(.L_x_12) ;  /* 0x0000000000200947 */ /* 0x000fec0003800000 */
[----:B------:R-:W-:Y:S01]  /*10a0*/  UISETP.GE.U32.AND UP0, UPT, UR40, 0x1c, UPT ;  /* 0x0000001c2800788c */ /* 0x000fe2000bf06070 */
[----:B------:R-:W-:Y:S01]  /*10b0*/  IADD3 R18, P0, R18, R12, RZ ;  /* 0x0000000c12127210 */ /* 0x000fe20007f1e0ff */
[----:B------:R-:W-:Y:S01]  /*10c0*/  USHF.R.U32.HI UR4, URZ, 0x2, UR40 ;  /* 0x000000023f047899 */ /* 0x000fe20008011628 */
[----:B------:R-:W-:-:S03]  /*10d0*/  UMOV UR38, URZ ;  /* 0x0000003f00267c82 */ /* 0x000fc60008000000 */
[----:B------:R-:W-:Y:S01]  /*10e0*/  UIMAD.WIDE.U32 UR4, UR4, 0x24924925, URZ ;  /* 0x24924925040478a5 */ /* 0x000fe2000f8e003f */
[----:B------:R-:W-:-:S03]  /*10f0*/  IMAD.X R17, R23, 0x1, R17, P0 ;  /* 0x0000000117117824 */ /* 0x000fc600000e0611 */
[----:B------:R-:W-:Y:S02]  /*1100*/  UIMAD UR39, UR5, -0x1c, UR40 ;  /* 0xffffffe4052778a4 */ /* 0x000fe4000f8e0228 */
[----:B------:R-:W-:-:S12]  /*1110*/  @UP0 ULOP3.LUT UR38, UR5, 0x1, URZ, 0xc0, !UPT ;  /* 0x0000000105260892 */ /* 0x000fd8000f8ec03f */
.L_x_12:
[----:B------:R-:W-:Y:S01]  /*1120*/  ISETP.GE.U32.AND P0, PT, R18, UR8, PT ;  /* 0x0000000812007c0c */ /* 0x000fe2000bf06070 */
[----:B------:R-:W-:Y:S01]  /*1130*/  IMAD.MOV.U32 R19, RZ, RZ, -0x1 ;  /* 0xffffffffff137424 */ /* 0x000fe200078e00ff */
[----:B------:R-:W-:Y:S01]  /*1140*/  PRMT R8, RZ, 0x7610, R8 ;  /* 0x00007610ff087816 */ /* 0x000fe20000000008 */
[----:B------:R-:W-:Y:S01]  /*1150*/  IMAD.MOV.U32 R22, RZ, RZ, -0x1 ;  /* 0xffffffffff167424 */ /* 0x000fe200078e00ff */
[----:B------:R-:W-:Y:S01]  /*1160*/  ISETP.GE.U32.AND.EX P0, PT, R17, UR9, PT, P0 ;  /* 0x0000000911007c0c */ /* 0x000fe2000bf06100 */
[----:B------:R-:W-:-:S12]  /*1170*/  IMAD.MOV.U32 R2, RZ, RZ, -0x1 ;  /* 0xffffffffff027424 */ /* 0x000fd800078e00ff */
[----:B------:R-:W-:Y:S05]  /*1180*/  @P0 BRA `(.L_x_13) ;  /* 0x00000004002c0947 */ /* 0x000fea0003800000 */
[----:B------:R-:W1:Y:S01]  /*1190*/  LDC.64 R26, c[0x0][0x628] ;  /* 0x00018a00ff1a7b82 */ /* 0x000e620000000a00 */
[----:B------:R-:W-:Y:S02]  /*11a0*/  IMAD.MOV.U32 R8, RZ, RZ, R18 ;  /* 0x000000ffff087224 */ /* 0x000fe400078e0012 */
[----:B------:R-:W-:-:S05]  /*11b0*/  IMAD.MOV.U32 R9, RZ, RZ, R17 ;  /* 0x000000ffff097224 */ /* 0x000fca00078e0011 */
[----:B------:R-:W4:Y:S08]  /*11c0*/  LDC R2, c[0x0][0x630] ;  /* 0x00018c00ff027b82 */ /* 0x000f300000000800 */
[----:B------:R-:W0:Y:S01]  /*11d0*/  LDC.64 R28, c[0x0][0x620] ;  /* 0x00018800ff1c7b82 */ /* 0x000e220000000a00 */
[----:B-1----:R-:W-:-:S04]  /*11e0*/  ISETP.NE.U32.AND P0, PT, R26, RZ, PT ;  /* 0x000000ff1a00720c */ /* 0x002fc80003f05070 */
[----:B------:R-:W-:-:S13]  /*11f0*/  ISETP.NE.AND.EX P0, PT, R27, RZ, PT, P0 ;  /* 0x000000ff1b00720c */ /* 0x000fda0003f05300 */
[----:B0---4-:R-:W-:Y:S05]  /*1200*/  @!P0 BRA `(.L_x_14) ;  /* 0x0000000000288947 */ /* 0x011fea0003800000 */
[----:B------:R-:W0:Y:S02]  /*1210*/  LDC R13, c[0x0][0x634] ;  /* 0x00018d00ff0d7b82 */ /* 0x000e240000000800 */
[----:B0-----:R-:W-:-:S05]  /*1220*/  IADD3 R13, P0, R18, R13, RZ ;  /* 0x0000000d120d7210 */ /* 0x001fca0007f1e0ff */
[----:B------:R-:W-:-:S04]  /*1230*/  IMAD.X R15, RZ, RZ, R17, P0 ;  /* 0x000000ffff0f7224 */ /* 0x000fc800000e0611 */
[----:B------:R-:W-:-:S04]  /*1240*/  IMAD.WIDE.U32 R8, R15, R26, RZ ;  /* 0x0000001a0f087225 */ /* 0x000fc800078e00ff */
[----:B------:R-:W-:-:S04]  /*1250*/  IMAD.WIDE.U32 R10, P0, R13, R27, R8 ;  /* 0x0000001b0d0a7225 */ /* 0x000fc80007800008 */
[----:B------:R-:W-:-:S04]  /*1260*/  IMAD.WIDE.U32 R8, R13, R26, RZ ;  /* 0x0000001a0d087225 */ /* 0x000fc800078e00ff */
[----:B------:R-:W-:Y:S01]  /*1270*/  IMAD.X R13, RZ, RZ, RZ, P0 ;  /* 0x000000ffff0d7224 */ /* 0x000fe200000e06ff */
[----:B------:R-:W-:Y:S01]  /*1280*/  IADD3 RZ, P0, R9, R10, RZ ;  /* 0x0000000a09ff7210 */ /* 0x000fe20007f1e0ff */
[----:B------:R-:W-:-:S04]  /*1290*/  IMAD.MOV.U32 R12, RZ, RZ, R11 ;  /* 0x000000ffff0c7224 */ /* 0x000fc800078e000b */
[----:B------:R-:W-:-:S08]  /*12a0*/  IMAD.WIDE.U32.X R8, R15, R27, R12, P0 ;  /* 0x0000001b0f087225 */ /* 0x000fd000000e040c */
.L_x_14:
[----:B------:R-:W0:Y:S01]  /*12b0*/  LDC.64 R32, c[0x0][0x640] ;  /* 0x00019000ff207b82 */ /* 0x000e220000000a00 */
[-C--:B------:R-:W-:Y:S01]  /*12c0*/  SHF.R.U64 R30, R8, R2.reuse, R9 ;  /* 0x00000002081e7219 */ /* 0x080fe20000001209 */
[----:B------:R-:W-:Y:S01]  /*12d0*/  IMAD.MOV.U32 R19, RZ, RZ, R17 ;  /* 0x000000ffff137224 */ /* 0x000fe200078e0011 */
[----:B------:R-:W-:Y:S02]  /*12e0*/  SHF.R.U32.HI R2, RZ, R2, R9 ;  /* 0x00000002ff027219 */ /* 0x000fe40000011609 */
[----:B------:R-:W-:-:S03]  /*12f0*/  IADD3 R11, P0, RZ, -R30, RZ ;  /* 0x8000001eff0b7210 */ /* 0x000fc60007f1e0ff */
[----:B------:R-:W1:Y:S02]  /*1300*/  LDC R10, c[0x0][0x618] ;  /* 0x00018600ff0a7b82 */ /* 0x000e640000000800 */
[----:B------:R-:W-:-:S04]  /*1310*/  IMAD.X R9, RZ, RZ, ~R2, P0 ;  /* 0x000000ffff097224 */ /* 0x000fc800000e0e02 */
[-C--:B------:R-:W-:Y:S02]  /*1320*/  IMAD R2, R9, R28.reuse, RZ ;  /* 0x0000001c09027224 */ /* 0x080fe400078e02ff */
[----:B------:R-:W4:Y:S01]  /*1330*/  LDC R13, c[0x0][0x608] ;  /* 0x00018200ff0d7b82 */ /* 0x000f220000000800 */
[----:B------:R-:W-:-:S04]  /*1340*/  IMAD.WIDE.U32 R8, R11, R28, R18 ;  /* 0x0000001c0b087225 */ /* 0x000fc800078e0012 */
[----:B------:R-:W-:Y:S02]  /*1350*/  IMAD R11, R11, R29, R2 ;  /* 0x0000001d0b0b7224 */ /* 0x000fe400078e0202 */
[----:B------:R-:W-:Y:S01]  /*1360*/  IMAD.MOV.U32 R2, RZ, RZ, -0x1 ;  /* 0xffffffffff027424 */ /* 0x000fe200078e00ff */
[----:B------:R-:W2:Y:S01]  /*1370*/  LDC R31, c[0x0][0x658] ;  /* 0x00019600ff1f7b82 */ /* 0x000ea20000000800 */
[----:B------:R-:W-:Y:S01]  /*1380*/  IMAD.IADD R9, R9, 0x1, R11 ;  /* 0x0000000109097824 */ /* 0x000fe200078e020b */
[----:B0-----:R-:W-:Y:S01]  /*1390*/  ISETP.NE.U32.AND P0, PT, R32, RZ, PT ;  /* 0x000000ff2000720c */ /* 0x001fe20003f05070 */
[----:B------:R-:W-:-:S03]  /*13a0*/  IMAD.MOV.U32 R28, RZ, RZ, 0x1 ;  /* 0x00000001ff1c7424 */ /* 0x000fc600078e00ff */
[----:B------:R-:W-:Y:S02]  /*13b0*/  ISETP.NE.AND.EX P0, PT, R33, RZ, PT, P0 ;  /* 0x000000ff2100720c */ /* 0x000fe40003f05300 */
[----:B------:R-:W0:Y:S01]  /*13c0*/  LDC R27, c[0x0][0x600] ;  /* 0x00018000ff1b7b82 */ /* 0x000e220000000800 */
[-CC-:B-1----:R-:W-:Y:S02]  /*13d0*/  SHF.R.U64 R25, R8, R10.reuse, R9.reuse ;  /* 0x0000000a08197219 */ /* 0x182fe40000001209 */
[----:B------:R-:W-:-:S05]  /*13e0*/  SHF.R.U32.HI R8, RZ, R10, R9 ;  /* 0x0000000aff087219 */ /* 0x000fca0000011609 */
[----:B------:R-:W1:Y:S01]  /*13f0*/  LDC R22, c[0x0][0x648] ;  /* 0x00019200ff167b82 */ /* 0x000e620000000800 */
[-CC-:B----4-:R-:W-:Y:S02]  /*1400*/  SHF.R.U64 R34, R25, R13.reuse, R8.reuse ;  /* 0x0000000d19227219 */ /* 0x190fe40000001208 */
[----:B------:R-:W-:-:S05]  /*1410*/  SHF.R.U32.HI R8, RZ, R13, R8 ;  /* 0x0000000dff087219 */ /* 0x000fca0000011608 */
[----:B------:R-:W4:Y:S01]  /*1420*/  LDC R26, c[0x0][0x638] ;  /* 0x00018e00ff1a7b82 */ /* 0x000f220000000800 */
[-CC-:B--2---:R-:W-:Y:S02]  /*1430*/  SHF.R.U64 R36, R34, R31.reuse, R8.reuse ;  /* 0x0000001f22247219 */ /* 0x184fe40000001208 */
[-C--:B------:R-:W-:Y:S02]  /*1440*/  SHF.L.U32 R2, R2, R31.reuse, RZ ;  /* 0x0000001f02027219 */ /* 0x080fe400000006ff */
[----:B------:R-:W-:Y:S01]  /*1450*/  SHF.R.U32.HI R9, RZ, R31, R8 ;  /* 0x0000001fff097219 */ /* 0x000fe20000011608 */
[----:B------:R-:W-:Y:S01]  /*1460*/  IMAD.MOV.U32 R8, RZ, RZ, R36 ;  /* 0x000000ffff087224 */ /* 0x000fe200078e0024 */
[----:B------:R-:W-:Y:S01]  /*1470*/  LOP3.LUT R15, RZ, R2, RZ, 0x33, !PT ;  /* 0x00000002ff0f7212 */ /* 0x000fe200078e33ff */
[----:B------:R-:W2:Y:S01]  /*1480*/  LDC R29, c[0x0][0x610] ;  /* 0x00018400ff1d7b82 */ /* 0x000ea20000000800 */
[----:B------:R-:W-:Y:S05]  /*1490*/  @!P0 BRA `(.L_x_15) ;  /* 0x0000000000288947 */ /* 0x000fea0003800000 */
[----:B------:R-:W3:Y:S02]  /*14a0*/  LDC R13, c[0x0][0x64c] ;  /* 0x00019300ff0d7b82 */ /* 0x000ee40000000800 */
[----:B---3--:R-:W-:-:S05]  /*14b0*/  IADD3 R13, P0, R36, R13, RZ ;  /* 0x0000000d240d7210 */ /* 0x008fca0007f1e0ff */
        /* <DEDUP_REMOVED lines=8> */
.L_x_15:
[----:B-1----:R-:W-:Y:S01]  /*1540*/  SHF.R.U64 R7, R8, R22, R9 ;  /* 0x0000001608077219 */ /* 0x002fe20000001209 */
[----:B0-----:R-:W-:Y:S01]  /*1550*/  VIADD R8, R27, 0xffffffff ;  /* 0xffffffff1b087836 */ /* 0x001fe20000000000 */
[----:B------:R-:W-:Y:S01]  /*1560*/  SHF.L.U32 R2, R28, R31, RZ ;  /* 0x0000001f1c027219 */ /* 0x000fe200000006ff */
[----:B------:R-:W-:Y:S01]  /*1570*/  @P1 IMAD R20, R21, R24, R6 ;  /* 0x0000001815141224 */ /* 0x000fe200078e0206 */
[----:B------:R-:W-:Y:S01]  /*1580*/  LOP3.LUT R15, R34, R15, RZ, 0xc0, !PT ;  /* 0x0000000f220f7212 */ /* 0x000fe200078ec0ff */
[----:B------:R-:W-:Y:S01]  /*1590*/  IMAD.MOV R9, RZ, RZ, -R7 ;  /* 0x000000ffff097224 */ /* 0x000fe200078e0a07 */
[----:B------:R-:W-:Y:S01]  /*15a0*/  LOP3.LUT R8, R25, R8, RZ, 0xc0, !PT ;  /* 0x0000000819087212 */ /* 0x000fe200078ec0ff */
[----:B------:R-:W-:Y:S02]  /*15b0*/  IMAD.MOV.U32 R6, RZ, RZ, 0x1 ;  /* 0x00000001ff067424 */ /* 0x000fe400078e00ff */
[----:B------:R-:W-:Y:S02]  /*15c0*/  IMAD R15, R2, R7, R15 ;  /* 0x00000007020f7224 */ /* 0x000fe400078e020f */
[----:B----4-:R-:W-:-:S02]  /*15d0*/  IMAD R2, R9, R26, R36 ;  /* 0x0000001a09027224 */ /* 0x010fc400078e0224 */
[----:B--2---:R-:W-:Y:S02]  /*15e0*/  IMAD R19, R15, R29, R20 ;  /* 0x0000001d0f137224 */ /* 0x004fe400078e0214 */
[--C-:B------:R-:W-:Y:S01]  /*15f0*/  IMAD R2, R2, R27, R8.reuse ;  /* 0x0000001b02027224 */ /* 0x100fe200078e0208 */
[----:B------:R-:W-:-:S04]  /*1600*/  PRMT R8, R6, 0x7610, R8 ;  /* 0x0000761006087816 */ /* 0x000fc80000000008 */
[----:B------:R-:W-:Y:S02]  /*1610*/  SEL R22, R2, R19, !P1 ;  /* 0x0000001302167207 */ /* 0x000fe40004800000 */
[----:B------:R-:W-:Y:S01]  /*1620*/  SEL R19, R19, R2, !P1 ;  /* 0x0000000213137207 */ /* 0x000fe20004800000 */
[----:B------:R-:W-:-:S07]  /*1630*/  IMAD.MOV.U32 R2, RZ, RZ, R30 ;  /* 0x000000ffff027224 */ /* 0x000fce00078e001e */
.L_x_13:
[----:B------:R-:W-:Y:S05]  /*1640*/  @!P3 BRA `(.L_x_16) ;  /* 0x00000000000cb947 */ /* 0x000fea0003800000 */
[----:B------:R-:W-:Y:S01]  /*1650*/  UCGABAR_WAIT ;  /* 0x0000000000007dc7 */ /* 0x000fe20008000000 */
[----:B------:R-:W-:Y:S01]  /*1660*/  CCTL.IVALL ;  /* 0x00000000ff00798f */ /* 0x000fe20002000000 */
[----:B------:R-:W-:Y:S05]  /*1670*/  BRA `(.L_x_17) ;  /* 0x0000000000047947 */ /* 0x000fea0003800000 */
.L_x_16:
[----:B------:R-:W-:Y:S06]  /*1680*/  BAR.SYNC.DEFER_BLOCKING 0x0 ;  /* 0x0000000000007b1d */ /* 0x000fec0000010000 */
.L_x_17:
[----:B------:R-:W-:Y:S05]  /*1690*/  @!P2 BRA `(.L_x_18) ;  /* 0x000000340084a947 */ /* 0x000fea0003800000 */
[----:B------:R-:W-:-:S13]  /*16a0*/  ISETP.GT.U32.AND P0, PT, R35, 0x1, PT ;  /* 0x000000012300780c */ /* 0x000fda0003f04070 */
[----:B------:R-:W-:Y:S05]  /*16b0*/  @P0 EXIT ;  /* 0x000000000000094d */ /* 0x000fea0003800000 */
.L_x_19:
[----:B------:R-:W-:-:S08]  /*16c0*/  NOP ;  /* 0x0000000000007918 */ /* 0x000fd00000000000 */
[----:B------:R-:W1:Y:S02]  /*16d0*/  USETMAXREG.TRY_ALLOC.CTAPOOL UP0, 0xe8 ;  /* 0x000000e8000079c8 */ /* 0x000e640008000600 */
[----:B-1----:R-:W-:-:S13]  /*16e0*/  PLOP3.LUT P0, PT, PT, PT, UP0, 0x80, 0x0 ;  /* 0x000000000000781c */ /* 0x002fda0003f0f008 */
[----:B------:R-:W-:Y:S05]  /*16f0*/  @!P0 BRA `(.L_x_19) ;  /* 0xfffffffc00f08947 */ /* 0x000fea000383ffff */
[----:B------:R-:W-:-:S13]  /*1700*/  LOP3.LUT P0, RZ, R8, 0xff, RZ, 0xc0, !PT ;  /* 0x000000ff08ff7812 */ /* 0x000fda000780c0ff */
[----:B------:R-:W-:Y:S05]  /*1710*/  @!P0 EXIT ;  /* 0x000000000000894d */ /* 0x000fea0003800000 */
[----:B------:R-:W1:Y:S01]  /*1720*/  S2UR UR4, SR_CgaCtaId ;  /* 0x00000000000479c3 */ /* 0x000e620000008800 */
[----:B--2---:R-:W-:Y:S01]  /*1730*/  VIADD R14, R14, 0xffffffff ;  /* 0xffffffff0e0e7836 */ /* 0x004fe20000000000 */
[CC--:B------:R-:W-:Y:S01]  /*1740*/  LEA.HI R4, R0.reuse, R3.reuse, RZ, 0x2 ;  /* 0x0000000300047211 */ /* 0x0c0fe200078f10ff */
[----:B------:R-:W-:Y:S01]  /*1750*/  UMOV UR41, 0x400 ;  /* 0x0000040000297882 */ /* 0x000fe20000000000 */
[----:B------:R-:W-:Y:S01]  /*1760*/  LEA.HI R0, R0, R3, RZ, 0x5 ;  /* 0x0000000300007211 */ /* 0x000fe200078f28ff */
[----:B------:R-:W-:Y:S01]  /*1770*/  UISETP.LT.AND UP0, UPT, UR40, 0x1, UPT ;  /* 0x000000012800788c */ /* 0x000fe2000bf01270 */
[----:B------:R-:W-:Y:S01]  /*1780*/  R2UR UR42, R14 ;  /* 0x000000000e2a72ca */ /* 0x000fe200000e0000 */
[----:B------:R-:W-:Y:S01]  /*1790*/  ULDC UR6, c[0x0][0x284] ;  /* 0x0000a10000067ab9 */ /* 0x000fe20000000800 */
[--C-:B------:R-:W-:Y:S01]  /*17a0*/  SHF.R.S32.HI R60, RZ, 0x2, R4.reuse ;  /* 0x00000002ff3c7819 */ /* 0x100fe20000011404 */
[----:B------:R-:W-:Y:S01]  /*17b0*/  USEL UR43, UR40, 0x1, UP0 ;  /* 0x00000001282b7887 */ /* 0x000fe20008000000 */
[----:B------:R-:W-:Y:S01]  /*17c0*/  SHF.R.S32.HI R5, RZ, 0x1f, R4 ;  /* 0x0000001fff057819 */ /* 0x000fe20000011404 */
[----:B------:R-:W-:Y:S01]  /*17d0*/  USHF.L.U32 UR46, UR40, 0x1, URZ ;  /* 0x00000001282e7899 */ /* 0x000fe2000800063f */
[----:B------:R-:W-:Y:S01]  /*17e0*/  LOP3.LUT R4, R4, 0xfffffffc, RZ, 0xc0, !PT ;  /* 0xfffffffc04047812 */ /* 0x000fe200078ec0ff */
[----:B------:R-:W-:Y:S01]  /*17f0*/  UIADD3 UR43, -UR43, UR40, URZ ;  /* 0x000000282b2b7290 */ /* 0x000fe2000fffe13f */
[----:B------:R-:W-:-:S02]  /*1800*/  LEA.HI R5, R5, R60, RZ, 0x3 ;  /* 0x0000003c05057211 */ /* 0x000fc400078f18ff */
[----:B------:R-:W-:Y:S01]  /*1810*/  ISETP.NE.AND P0, PT, R14, RZ, PT ;  /* 0x000000ff0e00720c */ /* 0x000fe20003f05270 */
[----:B---3--:R-:W-:Y:S01]  /*1820*/  IMAD.IADD R59, R3, 0x1, -R4 ;  /* 0x00000001033b7824 */ /* 0x008fe200078e0a04 */
[----:B------:R-:W-:Y:S01]  /*1830*/  LOP3.LUT R5, R5, 0xfffffff8, RZ, 0xc0, !PT ;  /* 0xfffffff805057812 */ /* 0x000fe200078ec0ff */
[----:B------:R-:W-:Y:S01]  /*1840*/  USHF.L.U32 UR42, UR42, 0x3, URZ ;  /* 0x000000032a2a7899 */ /* 0x000fe2000800063f */
[----:B------:R-:W-:Y:S02]  /*1850*/  LOP3.LUT R72, R16, 0x1, RZ, 0xfc, !PT ;  /* 0x0000000110487812 */ /* 0x000fe400078efcff */
[----:B------:R-:W-:Y:S01]  /*1860*/  SEL R73, RZ, 0x1, P0 ;  /* 0x00000001ff497807 */ /* 0x000fe20000000000 */
[----:B------:R-:W-:Y:S01]  /*1870*/  IMAD.IADD R60, R60, 0x1, -R5 ;  /* 0x000000013c3c7824 */ /* 0x000fe200078e0a05 */
[----:B-1----:R-:W-:Y:S01]  /*1880*/  ULEA UR41, UR4, UR41, 0x18 ;  /* 0x0000002904297291 */ /* 0x002fe2000f8ec03f */
[----:B------:R-:W-:Y:S01]  /*1890*/  SHF.R.S32.HI R5, RZ, 0x5, R0 ;  /* 0x00000005ff057819 */ /* 0x000fe20000011400 */
[----:B------:R-:W-:-:S02]  /*18a0*/  IMAD.U32 R63, RZ, RZ, UR42 ;  /* 0x0000002aff3f7e24 */ /* 0x000fc4000f8e00ff */
[----:B------:R-:W-:Y:S01]  /*18b0*/  UIADD3 UR47, UR41, 0x1d0, URZ ;  /* 0x000001d0292f7890 */ /* 0x000fe2000fffe03f */
[--C-:B------:R-:W-:Y:S01]  /*18c0*/  SHF.R.S32.HI R61, RZ, 0x1f, R60.reuse ;  /* 0x0000001fff3d7819 */ /* 0x100fe2000001143c */
[----:B------:R-:W-:Y:S01]  /*18d0*/  UIADD3 UR4, UR41, 0x1c300, URZ ;  /* 0x0001c30029047890 */ /* 0x000fe2000fffe03f */
[--C-:B------:R-:W-:Y:S01]  /*18e0*/  IMAD R66, R5, -0x10, -R60.reuse ;  /* 0xfffffff005427824 */ /* 0x100fe200078e0a3c */
[----:B------:R-:W-:Y:S01]  /*18f0*/  UIADD3 UR5, UR41, 0x300, URZ ;  /* 0x0000030029057890 */ /* 0x000fe2000fffe03f */
[----:B------:R-:W-:Y:S01]  /*1900*/  LOP3.LUT R65, R63, 0x8, RZ, 0xc0, !PT ;  /* 0x000000083f417812 */ /* 0x000fe200078ec0ff */
[----:B------:R-:W-:Y:S01]  /*1910*/  USHF.R.U32.HI UR4, URZ, 0x4, UR4 ;  /* 0x000000043f047899 */ /* 0x000fe20008011604 */
[----:B------:R-:W-:Y:S01]  /*1920*/  IMAD.U32 R62, RZ, RZ, UR47 ;  /* 0x0000002fff3e7e24 */ /* 0x000fe2000f8e00ff */
[----:B------:R-:W-:Y:S01]  /*1930*/  USHF.R.U32.HI UR5, URZ, 0x4, UR5 ;  /* 0x000000043f057899 */ /* 0x000fe20008011605 */
[----:B------:R-:W-:Y:S01]  /*1940*/  IMAD.WIDE R60, R5, 0x10, R60 ;  /* 0x00000010053c7825 */ /* 0x000fe200078e023c */
[----:B------:R-:W-:Y:S01]  /*1950*/  ULOP3.LUT UR4, UR4, 0x3fff, URZ, 0xc0, !UPT ;  /* 0x00003fff04047892 */ /* 0x000fe2000f8ec03f */
[----:B------:R-:W-:Y:S01]  /*1960*/  LOP3.LUT R63, R63, 0x8, RZ, 0xc, !PT ;  /* 0x000000083f3f7812 */ /* 0x000fe200078e0cff */
[----:B------:R-:W-:Y:S01]  /*1970*/  ULOP3.LUT UR5, UR5, 0x3fff, URZ, 0xc0, !UPT ;  /* 0x00003fff05057892 */ /* 0x000fe2000f8ec03f */
[----:B------:R-:W-:Y:S01]  /*1980*/  VIADD R64, R62, UR42 ;  /* 0x0000002a3e407c36 */ /* 0x000fe20008000000 */
[----:B------:R-:W-:Y:S01]  /*1990*/  LOP3.LUT R65, R65, 0x18, RZ, 0x3c, !PT ;  /* 0x0000001841417812 */ /* 0x000fe200078e3cff */
[----:B------:R-:W-:Y:S01]  /*19a0*/  VIADD R66, R66, UR6 ;  /* 0x0000000642427c36 */ /* 0x000fe20008000000 */
[----:B------:R-:W-:-:S02]  /*19b0*/  ULOP3.LUT UR44, UR4, 0x10000, URZ, 0xfc, !UPT ;  /* 0x00010000042c7892 */ /* 0x000fc4000f8efc3f */
[----:B------:R-:W-:-:S12]  /*19c0*/  ULOP3.LUT UR45, UR5, 0x10000, URZ, 0xfc, !UPT ;  /* 0x00010000052d7892 */ /* 0x000fd8000f8efc3f */
.L_x_103:
[----:B------:R-:W-:Y:S01]  /*19d0*/  SHF.L.U32 R3, R73, 0x1f, RZ ;  /* 0x0000001f49037819 */ /* 0x000fe200000006ff */
[----:B------:R-:W-:Y:S02]  /*19e0*/  ULDC UR4, c[0x0][0x28c] ;  /* 0x0000a30000047ab9 */ /* 0x000fe40000000800 */
[----:B------:R-:W-:Y:S01]  /*19f0*/  ISETP.LT.AND P1, PT, RZ, UR4, PT ;  /* 0x00000004ff007c0c */ /* 0x000fe2000bf21270 */
[----:B-1----:R-:W1:Y:S02]  /*1a00*/  SYNCS.PHASECHK.TRANS64.TRYWAIT P0, [R62+UR42], R3 ;  /* 0x000000033e0075a7 */ /* 0x002e64000800016a */
[----:B-1-34-:R-:W-:Y:S10]  /*1a10*/  @!P0 BRA `(.L_x_20) ;  /* 0x0000005000188947 */ /* 0x01aff40003800000 */
.L_x_149:
[----:B------:R-:W-:Y:S05]  /*1a20*/  @P1 BRA `(.L_x_21) ;  /* 0x0000000000401947 */ /* 0x000fea0003800000 */
[----:B------:R-:W-:Y:S01]  /*1a30*/  MOV R0, 0x0 ;  /* 0x0000000000007802 */ /* 0x000fe20000000f00 */
[----:B------:R-:W-:Y:S01]  /*1a40*/  ULDC.64 UR4, c[0x4][0x68] ;  /* 0x01001a0000047ab9 */ /* 0x000fe20000000a00 */
[----:B------:R-:W-:Y:S01]  /*1a50*/  ULDC.64 UR6, c[0x4][0x8] ;  /* 0x0100020000067ab9 */ /* 0x000fe20000000a00 */
[----:B------:R-:W-:Y:S01]  /*1a60*/  IMAD.U32 R4, RZ, RZ, UR4 ;  /* 0x00000004ff047e24 */ /* 0x000fe2000f8e00ff */
[----:B------:R2:W3:Y:S01]  /*1a70*/  LDC.64 R14, c[0x4][R0] ;  /* 0x01000000000e7b82 */ /* 0x0004e20000000a00 */
[----:B------:R-:W-:Y:S01]  /*1a80*/  IMAD.U32 R5, RZ, RZ, UR5 ;  /* 0x00000005ff057e24 */ /* 0x000fe2000f8e00ff */
[----:B------:R-:W-:Y:S01]  /*1a90*/  ULDC.64 UR4, c[0x4][0x70] ;  /* 0x01001c0000047ab9 */ /* 0x000fe20000000a00 */
[----:B------:R-:W-:Y:S02]  /*1aa0*/  IMAD.U32 R10, RZ, RZ, UR6 ;  /* 0x00000006ff0a7e24 */ /* 0x000fe4000f8e00ff */
[----:B------:R-:W-:Y:S02]  /*1ab0*/  IMAD.U32 R6, RZ, RZ, UR4 ;  /* 0x00000004ff067e24 */ /* 0x000fe4000f8e00ff */
[----:B------:R-:W-:-:S02]  /*1ac0*/  IMAD.U32 R7, RZ, RZ, UR5 ;  /* 0x00000005ff077e24 */ /* 0x000fc4000f8e00ff */
[----:B------:R-:W-:Y:S02]  /*1ad0*/  IMAD.U32 R11, RZ, RZ, UR7 ;  /* 0x00000007ff0b7e24 */ /* 0x000fe4000f8e00ff */
[----:B------:R-:W-:Y:S02]  /*1ae0*/  IMAD.MOV.U32 R8, RZ, RZ, 0x1e1 ;  /* 0x000001e1ff087424 */ /* 0x000fe400078e00ff */
[----:B0-----:R-:W-:Y:S02]  /*1af0*/  IMAD.MOV.U32 R12, RZ, RZ, 0x1 ;  /* 0x00000001ff0c7424 */ /* 0x001fe400078e00ff */
[----:B--2---:R-:W-:-:S07]  /*1b00*/  IMAD.MOV.U32 R13, RZ, RZ, RZ ;  /* 0x000000ffff0d7224 */ /* 0x004fce00078e00ff */
[----:B------:R-:W-:-:S07]  /*1b10*/  LEPC R20, `(.L_x_21) ;  /* 0x000000001014794e */ /* 0x000fce0000000000 */
[----:B-1-3-5:R-:W-:Y:S05]  /*1b20*/  CALL.ABS.NOINC R14 ;  /* 0x000000000e007343 */ /* 0x02afea0003c00000 */
.L_x_21:
[----:B------:R-:W-:-:S13]  /*1b30*/  ISETP.NE.AND P0, PT, R72, 0x3, PT ;  /* 0x000000034800780c */ /* 0x000fda0003f05270 */
[----:B------:R-:W-:Y:S05]  /*1b40*/  @!P0 BRA `(.L_x_22) ;  /* 0x0000000000048947 */ /* 0x000fea0003800000 */
[----:B------:R-:W-:Y:S01]  /*1b50*/  BPT.TRAP 0x1 ;  /* 0x000000040000795c */ /* 0x000fe20000300000 */
.L_x_22:
[----:B-1----:R-:W-:Y:S02]  /*1b60*/  IMAD.U32 R3, RZ, RZ, UR39 ;  /* 0x00000027ff037e24 */ /* 0x002fe4000f8e00ff */
[----:B------:R-:W-:-:S03]  /*1b70*/  IMAD.U32 R0, RZ, RZ, UR38 ;  /* 0x00000026ff007e24 */ /* 0x000fc6000f8e00ff */
[----:B------:R-:W-:Y:S02]  /*1b80*/  LEA R3, R3, UR41, 0x3 ;  /* 0x0000002903037c11 */ /* 0x000fe4000f8e18ff */
[----:B------:R-:W-:-:S04]  /*1b90*/  SHF.L.U32 R0, R0, 0x1f, RZ ;  /* 0x0000001f00007819 */ /* 0x000fc800000006ff */
[----:B------:R1:W2:Y:S01]  /*1ba0*/  SYNCS.PHASECHK.TRANS64.TRYWAIT P1, [R3+URZ], R0 ;  /* 0x00000000030075a7 */ /* 0x0002a2000802017f */
[----:B------:R-:W-:Y:S05]  /*1bb0*/  @!P0 BRA `(.L_x_23) ;  /* 0x0000000000048947 */ /* 0x000fea0003800000 */
[----:B------:R-:W-:Y:S01]  /*1bc0*/  BPT.TRAP 0x1 ;  /* 0x000000040000795c */ /* 0x000fe20000300000 */
.L_x_23:
[----:B--2---:R-:W-:Y:S05]  /*1bd0*/  @P1 BRA `(.L_x_24) ;  /* 0x0000000000081947 */ /* 0x004fea0003800000 */
[----:B------:R-:W2:Y:S02]  /*1be0*/  SYNCS.PHASECHK.TRANS64.TRYWAIT P1, [R3+URZ], R0 ;  /* 0x00000000030075a7 */ /* 0x000ea4000802017f */
[----:B--2---:R-:W-:Y:S05]  /*1bf0*/  @!P1 BRA `(.L_x_25) ;  /* 0x0000004c00b49947 */ /* 0x004fea0003800000 */
.L_x_24:
[----:B------:R-:W-:Y:S05]  /*1c00*/  WARPSYNC.ALL ;  /* 0x0000000000007948 */ /* 0x000fea0003800000 */
[----:B------:R-:W-:Y:S01]  /*1c10*/  ULEA UR4, UR39, UR45, 0x8 ;  /* 0x0000002d27047291 */ /* 0x000fe2000f8e403f */
[----:B------:R-:W-:Y:S01]  /*1c20*/  WARPGROUP.ARRIVE ;  /* 0x00000000000079c5 */ /* 0x000fe20000000000 */
[----:B------:R-:W-:Y:S01]  /*1c30*/  ULEA UR6, UR39, UR44, 0x8 ;  /* 0x0000002c27067291 */ /* 0x000fe2000f8e403f */
[----:B-12---:R-:W-:Y:S01]  /*1c40*/  IMAD.U32 R0, RZ, RZ, UR43 ;  /* 0x0000002bff007e24 */ /* 0x006fe2000f8e00ff */
[----:B------:R-:W-:Y:S01]  /*1c50*/  UMOV UR5, 0x80000020 ;  /* 0x8000002000057882 */ /* 0x000fe20000000000 */
[----:B------:R-:W-:-:S03]  /*1c60*/  UMOV UR7, 0x80000020 ;  /* 0x8000002000077882 */ /* 0x000fc60000000000 */
[----:B------:R-:W-:-:S03]  /*1c70*/  ISETP.GE.AND P1, PT, R0, 0x1, PT ;  /* 0x000000010000780c */ /* 0x000fc60003f26270 */
[----:B------:R-:W-:Y:S01]  /*1c80*/  HGMMA.64x64x16.F32.BF16 R24, gdesc[UR4], RZ, !UPT, gsb0 ;  /* 0x00e00000041879f0 */ /* 0x000fe2000c0018ff */
[----:B------:R-:W-:Y:S02]  /*1c90*/  UIADD3 UR4, UR4, 0x2, URZ ;  /* 0x0000000204047890 */ /* 0x000fe4000fffe03f */
[----:B------:R-:W-:Y:S01]  /*1ca0*/  UIADD3 UR6, UR6, 0x2, URZ ;  /* 0x0000000206067890 */ /* 0x000fe2000fffe03f */
[----:B------:R-:W-:Y:S01]  /*1cb0*/  UMOV UR5, 0x80000020 ;  /* 0x8000002000057882 */ /* 0x000fe20000000000 */
[----:B------:R-:W-:Y:S01]  /*1cc0*/  UMOV UR7, 0x80000020 ;  /* 0x8000002000077882 */ /* 0x000fe20000000000 */
[----:B------:R-:W-:Y:S02]  /*1cd0*/  WARPGROUP.DEPBAR.LE gsb0, 0x0 ;  /* 0x00008000000079c5 */ /* 0x000fe40000010000 */
[----:B------:R-:W-:-:S06]  /*1ce0*/  WARPGROUP.ARRIVE ;  /* 0x00000000000079c5 */ /* 0x000fcc0000000000 */
[----:B------:R-:W-:Y:S03]  /*1cf0*/  HGMMA.64x64x16.F32.BF16 R24, gdesc[UR4], R24, gsb0 ;  /* 0x00e00000041879f0 */ /* 0x000fe60008001818 */
[----:B------:R-:W-:Y:S02]  /*1d00*/  WARPGROUP.DEPBAR.LE gsb0, 0x0 ;  /* 0x00008000000079c5 */ /* 0x000fe40000010000 */
[----:B------:R-:W-:Y:S05]  /*1d10*/  @!P1 BRA `(.L_x_26) ;  /* 0x0000000000d49947 */ /* 0x000fea0003800000 */
[----:B------:R-:W-:Y:S01]  /*1d20*/  UIADD3 UR4, UR39, 0x1, URZ ;  /* 0x0000000127047890 */ /* 0x000fe2000fffe03f */
[----:B------:R-:W-:Y:S02]  /*1d30*/  IMAD.U32 R0, RZ, RZ, UR43 ;  /* 0x0000002bff007e24 */ /* 0x000fe4000f8e00ff */
[----:B------:R-:W-:Y:S01]  /*1d40*/  IMAD.U32 R3, RZ, RZ, UR39 ;  /* 0x00000027ff037e24 */ /* 0x000fe2000f8e00ff */
[----:B------:R-:W-:-:S04]  /*1d50*/  UISETP.NE.AND UP0, UPT, UR4, 0x1c, UPT ;  /* 0x0000001c0400788c */ /* 0x000fc8000bf05270 */
[----:B------:R-:W-:Y:S02]  /*1d60*/  USEL UR5, URZ, 0x1, UP0 ;  /* 0x000000013f057887 */ /* 0x000fe40008000000 */
[----:B------:R-:W-:Y:S02]  /*1d70*/  USEL UR8, UR4, URZ, UP0 ;  /* 0x0000003f04087287 */ /* 0x000fe40008000000 */
[----:B------:R-:W-:-:S06]  /*1d80*/  ULOP3.LUT UR5, UR38, UR5, URZ, 0x3c, !UPT ;  /* 0x0000000526057292 */ /* 0x000fcc000f8e3c3f */
[----:B------:R-:W-:-:S07]  /*1d90*/  IMAD.U32 R6, RZ, RZ, UR5 ;  /* 0x00000005ff067e24 */ /* 0x000fce000f8e00ff */
.L_x_33:
[----:B------:R-:W-:Y:S05]  /*1da0*/  @!P0 BRA `(.L_x_27) ;  /* 0x0000000000048947 */ /* 0x000fea0003800000 */
[----:B------:R-:W-:Y:S01]  /*1db0*/  BPT.TRAP 0x1 ;  /* 0x000000040000795c */ /* 0x000fe20000300000 */
.L_x_27:
[----:B------:R-:W-:Y:S01]  /*1dc0*/  ULEA UR4, UR8, UR41, 0x3 ;  /* 0x0000002908047291 */ /* 0x000fe2000f8e183f */
[----:B------:R-:W-:-:S08]  /*1dd0*/  SHF.L.U32 R4, R6, 0x1f, RZ ;  /* 0x0000001f06047819 */ /* 0x000fd000000006ff */
[----:B------:R1:W2:Y:S01]  /*1de0*/  SYNCS.PHASECHK.TRANS64.TRYWAIT P1, [UR4], R4 ;  /* 0x00000004ff0075a7 */ /* 0x0002a20008020144 */
[----:B------:R-:W-:Y:S05]  /*1df0*/  @!P0 BRA `(.L_x_28) ;  /* 0x0000000000048947 */ /* 0x000fea0003800000 */
[----:B------:R-:W-:Y:S01]  /*1e00*/  BPT.TRAP 0x1 ;  /* 0x000000040000795c */ /* 0x000fe20000300000 */
.L_x_28:
[----:B--2---:R-:W-:Y:S05]  /*1e10*/  @P1 BRA `(.L_x_29) ;  /* 0x0000000000081947 */ /* 0x004fea0003800000 */
[----:B------:R-:W2:Y:S02]  /*1e20*/  SYNCS.PHASECHK.TRANS64.TRYWAIT P1, [UR4], R4 ;  /* 0x00000004ff0075a7 */ /* 0x000ea40008020144 */
[----:B--2---:R-:W-:Y:S05]  /*1e30*/  @!P1 BRA `(.L_x_30) ;  /* 0x0000004c00389947 */ /* 0x004fea0003800000 */
.L_x_29:
[----:B------:R-:W-:Y:S01]  /*1e40*/  ULEA UR4, UR8, UR45, 0x8 ;  /* 0x0000002d08047291 */ /* 0x000fe2000f8e403f */
[----:B------:R-:W-:Y:S01]  /*1e50*/  WARPGROUP.ARRIVE ;  /* 0x00000000000079c5 */ /* 0x000fe20000000000 */
[----:B------:R-:W-:Y:S01]  /*1e60*/  ULEA UR6, UR8, UR44, 0x8 ;  /* 0x0000002c08067291 */ /* 0x000fe2000f8e403f */
[----:B------:R-:W-:Y:S01]  /*1e70*/  UMOV UR5, 0x80000020 ;  /* 0x8000002000057882 */ /* 0x000fe20000000000 */
[----:B------:R-:W-:-:S07]  /*1e80*/  UMOV UR7, 0x80000020 ;  /* 0x8000002000077882 */ /* 0x000fce0000000000 */
[----:B------:R-:W-:Y:S01]  /*1e90*/  HGMMA.64x64x16.F32.BF16 R24, gdesc[UR4], R24, gsb0 ;  /* 0x00e00000041879f0 */ /* 0x000fe20008001818 */
        /* <DEDUP_REMOVED lines=9> */
[----:B------:R-:W-:Y:S01]  /*1f30*/  BPT.TRAP 0x1 ;  /* 0x000000040000795c */ /* 0x000fe20000300000 */
.L_x_31:
[----:B------:R-:W-:-:S13]  /*1f40*/  ISETP.NE.AND P1, PT, R67, RZ, PT ;  /* 0x000000ff4300720c */ /* 0x000fda0003f25270 */
[----:B-12---:R-:W-:-:S05]  /*1f50*/  @P1 LEA R4, R3, UR41, 0x3 ;  /* 0x0000002903041c11 */ /* 0x006fca000f8e18ff */
[----:B------:R-:W-:-:S05]  /*1f60*/  @P1 VIADD R5, R4, 0xe0 ;  /* 0x000000e004051836 */ /* 0x000fca0000000000 */
[----:B------:R-:W-:-:S04]  /*1f70*/  @P1 PRMT R5, R56, 0x654, R5 ;  /* 0x0000065438051816 */ /* 0x000fc80000000005 */
[----:B------:R1:W-:Y:S01]  /*1f80*/  @P1 SYNCS.ARRIVE.TRANS64.RED.A1T0 RZ, [R5+URZ], RZ ;  /* 0x000000ff05ff19a7 */ /* 0x0003e2000810043f */
[----:B------:R-:W-:-:S13]  /*1f90*/  ISETP.GT.U32.AND P1, PT, R16, 0x1, PT ;  /* 0x000000011000780c */ /* 0x000fda0003f24070 */
[----:B-1----:R-:W-:Y:S05]  /*1fa0*/  @P1 BRA `(.L_x_32) ;  /* 0x0000000000041947 */ /* 0x002fea0003800000 */
[----:B------:R-:W-:Y:S01]  /*1fb0*/  BPT.TRAP 0x1 ;  /* 0x000000040000795c */ /* 0x000fe20000300000 */
.L_x_32:
[----:B------:R-:W-:Y:S01]  /*1fc0*/  UIADD3 UR8, UR8, 0x1, URZ ;  /* 0x0000000108087890 */ /* 0x000fe2000fffe03f */
[C---:B------:R-:W-:Y:S01]  /*1fd0*/  ISETP.GT.AND P2, PT, R0.reuse, 0x1, PT ;  /* 0x000000010000780c */ /* 0x040fe20003f44270 */
[----:B------:R-:W-:Y:S02]  /*1fe0*/  VIADD R3, R3, 0x1 ;  /* 0x0000000103037836 */ /* 0x000fe40000000000 */
[----:B------:R-:W-:Y:S01]  /*1ff0*/  UISETP.NE.AND UP0, UPT, UR8, 0x1c, UPT ;  /* 0x0000001c0800788c */ /* 0x000fe2000bf05270 */
[----:B------:R-:W-:Y:S02]  /*2000*/  VIADD R0, R0, 0xffffffff ;  /* 0xffffffff00007836 */ /* 0x000fe40000000000 */
[C---:B------:R-:W-:Y:S01]  /*2010*/  ISETP.NE.AND P1, PT, R3.reuse, 0x1c, PT ;  /* 0x0000001c0300780c */ /* 0x040fe20003f25270 */
[----:B------:R-:W-:Y:S02]  /*2020*/  USEL UR4, URZ, 0x1, UP0 ;  /* 0x000000013f047887 */ /* 0x000fe40008000000 */
[----:B------:R-:W-:Y:S01]  /*2030*/  USEL UR8, UR8, URZ, UP0 ;  /* 0x0000003f08087287 */ /* 0x000fe20008000000 */
[----:B------:R-:W-:-:S03]  /*2040*/  SEL R3, R3, RZ, P1 ;  /* 0x000000ff03037207 */ /* 0x000fc60000800000 */
[----:B------:R-:W-:Y:S01]  /*2050*/  LOP3.LUT R6, R6, UR4, RZ, 0x3c, !PT ;  /* 0x0000000406067c12 */ /* 0x000fe2000f8e3cff */
[----:B------:R-:W-:Y:S07]  /*2060*/  @P2 BRA `(.L_x_33) ;  /* 0xfffffffc004c2947 */ /* 0x000fee000383ffff */
.L_x_26:
[----:B------:R-:W1:Y:S01]  /*2070*/  LDC R0, c[0x0][0x28c] ;  /* 0x0000a300ff007b82 */ /* 0x000e620000000800 */
[----:B------:R2:W-:Y:S01]  /*2080*/  SYNCS.ARRIVE.TRANS64.A1T0 RZ, [R63+UR47], RZ ;  /* 0x000000ff3fff79a7 */ /* 0x0005e2000810002f */
[----:B-1----:R-:W-:-:S13]  /*2090*/  ISETP.GE.AND P1, PT, R0, 0x1, PT ;  /* 0x000000010000780c */ /* 0x002fda0003f26270 */
[----:B--2---:R-:W-:Y:S05]  /*20a0*/  @!P1 BRA `(.L_x_34) ;  /* 0x0000000000449947 */ /* 0x004fea0003800000 */
[----:B------:R-:W-:Y:S05]  /*20b0*/  @!P0 BRA `(.L_x_35) ;  /* 0x0000000000048947 */ /* 0x000fea0003800000 */
[----:B------:R-:W-:Y:S01]  /*20c0*/  BPT.TRAP 0x1 ;  /* 0x000000040000795c */ /* 0x000fe20000300000 */
.L_x_35:
[----:B------:R-:W-:-:S13]  /*20d0*/  ISETP.NE.AND P0, PT, R67, RZ, PT ;  /* 0x000000ff4300720c */ /* 0x000fda0003f05270 */
[----:B------:R-:W-:-:S05]  /*20e0*/  VOTEU.ANY UP0, P0 ;  /* 0x00000000003f7886 */ /* 0x000fca0000000100 */
[----:B------:R-:W-:-:S06]  /*20f0*/  @UP0 UIADD3 UR4, UR43, UR39, URZ ;  /* 0x000000272b040290 */ /* 0x000fcc000fffe03f */
[----:B------:R-:W-:Y:S02]  /*2100*/  IMAD.U32 R4, RZ, RZ, UR4 ;  /* 0x00000004ff047e24 */ /* 0x000fe4000f8e00ff */
[----:B------:R-:W-:-:S03]  /*2110*/  IMAD.U32 R3, RZ, RZ, UR4 ;  /* 0x00000004ff037e24 */ /* 0x000fc6000f8e00ff */
[----:B------:R-:W-:-:S05]  /*2120*/  @P0 SHF.R.U32.HI R4, RZ, 0x2, R4 ;  /* 0x00000002ff040819 */ /* 0x000fca0000011604 */
[----:B------:R-:W-:-:S04]  /*2130*/  @P0 IMAD.WIDE.U32 R4, R4, 0x24924925, RZ ;  /* 0x2492492504040825 */ /* 0x000fc800078e00ff */
[----:B------:R-:W-:-:S05]  /*2140*/  @P0 IMAD R4, R5, -0x1c, R3 ;  /* 0xffffffe405040824 */ /* 0x000fca00078e0203 */
[----:B------:R-:W-:-:S05]  /*2150*/  @P0 LEA R4, R4, UR41, 0x3 ;  /* 0x0000002904040c11 */ /* 0x000fca000f8e18ff */
[----:B------:R-:W-:-:S05]  /*2160*/  @P0 VIADD R3, R4, 0xe0 ;  /* 0x000000e004030836 */ /* 0x000fca0000000000 */
[----:B------:R-:W-:-:S04]  /*2170*/  @P0 PRMT R3, R56, 0x654, R3 ;  /* 0x0000065438030816 */ /* 0x000fc80000000003 */
[----:B------:R1:W-:Y:S01]  /*2180*/  @P0 SYNCS.ARRIVE.TRANS64.RED.A1T0 RZ, [R3+URZ], RZ ;  /* 0x000000ff03ff09a7 */ /* 0x0003e2000810043f */
[----:B------:R-:W-:-:S13]  /*2190*/  ISETP.GT.U32.AND P0, PT, R16, 0x1, PT ;  /* 0x000000011000780c */ /* 0x000fda0003f04070 */
[----:B-1----:R-:W-:Y:S05]  /*21a0*/  @P0 BRA `(.L_x_34) ;  /* 0x0000000000040947 */ /* 0x002fea0003800000 */
[----:B------:R-:W-:Y:S01]  /*21b0*/  BPT.TRAP 0x1 ;  /* 0x000000040000795c */ /* 0x000fe20000300000 */
.L_x_34:
[----:B------:R-:W-:Y:S01]  /*21c0*/  SHF.L.U32 R3, R73, 0x1f, RZ ;  /* 0x0000001f49037819 */ /* 0x000fe200000006ff */
[----:B------:R-:W-:Y:S01]  /*21d0*/  UIADD3 UR39, UR46, UR39, URZ ;  /* 0x000000272e277290 */ /* 0x000fe2000fffe03f */
[----:B------:R-:W1:Y:S01]  /*21e0*/  LDC R0, c[0x0][0x288] ;  /* 0x0000a200ff007b82 */ /* 0x000e620000000800 */
[----:B------:R-:W-:Y:S01]  /*21f0*/  UISETP.GE.U32.AND UP1, UPT, UR46, 0x1c, UPT ;  /* 0x0000001c2e00788c */ /* 0x000fe2000bf26070 */
[----:B------:R-:W-:Y:S01]  /*2200*/  IMAD.SHL.U32 R8, R59, 0x2, RZ ;  /* 0x000000023b087824 */ /* 0x000fe200078e00ff */
[----:B------:R-:W-:Y:S02]  /*2210*/  UISETP.GT.U32.AND UP0, UPT, UR39, 0x1b, UPT ;  /* 0x0000001b2700788c */ /* 0x000fe4000bf04070 */
[----:B------:R-:W-:Y:S02]  /*2220*/  USHF.R.U32.HI UR4, URZ, 0x2, UR39 ;  /* 0x000000023f047899 */ /* 0x000fe40008011627 */
[----:B------:R-:W-:Y:S01]  /*2230*/  UISETP.LT.U32.AND UP0, UPT, UR46, 0x1c, UP0 ;  /* 0x0000001c2e00788c */ /* 0x000fe20008701070 */
[----:B------:R-:W2:Y:S01]  /*2240*/  SYNCS.PHASECHK.TRANS64.TRYWAIT P0, [R62+UR42+0x10], R3 ;  /* 0x000010033e0075a7 */ /* 0x000ea2000800016a */
[----:B------:R-:W-:Y:S01]  /*2250*/  UIMAD.WIDE.U32 UR4, UR4, 0x24924925, URZ ;  /* 0x24924925040478a5 */ /* 0x000fe2000f8e003f */
[----:B------:R-:W-:Y:S01]  /*2260*/  SHF.R.S32.HI R9, RZ, 0x1f, R8 ;  /* 0x0000001fff097819 */ /* 0x000fe20000011408 */
[----:B------:R-:W-:-:S02]  /*2270*/  USEL UR6, URZ, 0x1, !UP0 ;  /* 0x000000013f067887 */ /* 0x000fc4000c000000 */
[----:B------:R-:W-:Y:S02]  /*2280*/  UIMAD UR39, UR5, -0x1c, UR39 ;  /* 0xffffffe4052778a4 */ /* 0x000fe4000f8e0227 */
[----:B------:R-:W-:-:S04]  /*2290*/  ULOP3.LUT UR38, UR38, UR6, URZ, 0x3c, !UPT ;  /* 0x0000000626267292 */ /* 0x000fc8000f8e3c3f */
[----:B------:R-:W-:Y:S01]  /*22a0*/  @UP1 ULOP3.LUT UR38, UR38, 0x1, UR5, 0x78, !UPT ;  /* 0x0000000126261892 */ /* 0x000fe2000f8e7805 */
[----:B-12---:R-:W-:Y:S11]  /*22b0*/  @!P0 BRA `(.L_x_36) ;  /* 0x0000004800308947 */ /* 0x006ff60003800000 */
.L_x_150:
[----:B------:R-:W-:Y:S01]  /*22c0*/  IMAD.SHL.U32 R7, R19, 0x40, RZ ;  /* 0x0000004013077824 */ /* 0x000fe200078e00ff */
[----:B------:R-:W-:Y:S01]  /*22d0*/  ULDC UR6, c[0x0][0x284] ;  /* 0x0000a10000067ab9 */ /* 0x000fe20000000800 */
[----:B------:R-:W-:Y:S01]  /*22e0*/  IMAD.SHL.U32 R14, R22, 0x40, RZ ;  /* 0x00000040160e7824 */ /* 0x000fe200078e00ff */
[----:B------:R-:W-:Y:S01]  /*22f0*/  SHF.R.S32.HI R11, RZ, 0x1f, R2 ;  /* 0x0000001fff0b7819 */ /* 0x000fe20000011402 */
[----:B------:R-:W-:Y:S01]  /*2300*/  ULDC.64 UR4, c[0x0][0x5d0] ;  /* 0x0001740000047ab9 */ /* 0x000fe20000000a00 */
[----:B------:R-:W-:Y:S01]  /*2310*/  ISETP.GE.AND P0, PT, R7, UR6, PT ;  /* 0x0000000607007c0c */ /* 0x000fe2000bf06270 */
[----:B------:R-:W-:Y:S01]  /*2320*/  IMAD.WIDE.U32 R4, R2, UR4, R8 ;  /* 0x0000000402047c25 */ /* 0x000fe2000f8e0008 */
[----:B------:R-:W-:Y:S02]  /*2330*/  SHF.R.S32.HI R15, RZ, 0x1f, R14 ;  /* 0x0000001fff0f7819 */ /* 0x000fe4000001140e */
[C---:B------:R-:W-:Y:S01]  /*2340*/  ISETP.GE.OR P0, PT, R14.reuse, R0, P0 ;  /* 0x000000000e00720c */ /* 0x040fe20000706670 */
[----:B-1----:R-:W-:Y:S01]  /*2350*/  IMAD R3, R11, UR4, RZ ;  /* 0x000000040b037c24 */ /* 0x002fe2000f8e02ff */
[----:B------:R-:W-:-:S03]  /*2360*/  IADD3 R4, P1, R14, R4, RZ ;  /* 0x000000040e047210 */ /* 0x000fc60007f3e0ff */
[----:B------:R-:W-:-:S05]  /*2370*/  IMAD R3, R2, UR5, R3 ;  /* 0x0000000502037c24 */ /* 0x000fca000f8e0203 */
[----:B------:R-:W-:-:S03]  /*2380*/  IADD3.X R5, R15, R5, R3, P1, !PT ;  /* 0x000000050f057210 */ /* 0x000fc60000ffe403 */
[----:B------:R-:W-:Y:S05]  /*2390*/  @P0 BRA `(.L_x_37) ;  /* 0x0000002000940947 */ /* 0x000fea0003800000 */
[----:B------:R-:W1:Y:S01]  /*23a0*/  LDC.64 R76, c[0x0][0x5c8] ;  /* 0x00017200ff4c7b82 */ /* 0x000e620000000a00 */
[----:B-----5:R-:W-:Y:S01]  /*23b0*/  FSETP.NEU.AND P1, PT, R58, RZ, PT ;  /* 0x000000ff3a00720b */ /* 0x020fe20003f2d000 */
[----:B------:R-:W-:Y:S01]  /*23c0*/  IMAD R3, R59, -0x2, R0 ;  /* 0xfffffffe3b037824 */ /* 0x000fe200078e0200 */
[----:B------:R-:W-:Y:S01]  /*23d0*/  BSSY B0, `(.L_x_37) ;  /* 0x0000221000007945 */ /* 0x000fe20003800000 */
[----:B------:R-:W-:-:S04]  /*23e0*/  IMAD.WIDE R68, R19, 0x40, R60 ;  /* 0x0000004013447825 */ /* 0x000fc800078e023c */
[----:B------:R-:W-:Y:S02]  /*23f0*/  IMAD.IADD R3, R3, 0x1, -R14 ;  /* 0x0000000103037824 */ /* 0x000fe400078e0a0e */
[----:B------:R-:W-:-:S03]  /*2400*/  IMAD.IADD R0, R66, 0x1, -R7 ;  /* 0x0000000142007824 */ /* 0x000fc600078e0a07 */
[----:B------:R-:W-:-:S04]  /*2410*/  ISETP.GT.AND P0, PT, R3, RZ, PT ;  /* 0x000000ff0300720c */ /* 0x000fc80003f04270 */
[----:B------:R-:W-:Y:S01]  /*2420*/  ISETP.GT.AND P3, PT, R0, RZ, P0 ;  /* 0x000000ff0000720c */ /* 0x000fe20000764270 */
[-C--:B-1----:R-:W-:Y:S02]  /*2430*/  IMAD R6, R69, R76.reuse, RZ ;  /* 0x0000004c45067224 */ /* 0x082fe400078e02ff */
[----:B------:R-:W-:-:S04]  /*2440*/  IMAD.WIDE.U32 R70, R68, R76, R4 ;  /* 0x0000004c44467225 */ /* 0x000fc800078e0004 */
[----:B------:R-:W-:-:S04]  /*2450*/  IMAD R5, R68, R77, R6 ;  /* 0x0000004d44057224 */ /* 0x000fc800078e0206 */
[----:B------:R-:W-:Y:S01]  /*2460*/  IMAD.IADD R83, R71, 0x1, R5 ;  /* 0x0000000147537824 */ /* 0x000fe200078e0205 */
[----:B------:R-:W-:Y:S06]  /*2470*/  @!P1 BRA `(.L_x_38) ;  /* 0x0000001400e09947 */ /* 0x000fec0003800000 */
[----:B------:R-:W1:Y:S01]  /*2480*/  LDC.64 R74, c[0x0][0x5b8] ;  /* 0x00016e00ff4a7b82 */ /* 0x000e620000000a00 */
[----:B------:R-:W-:-:S07]  /*2490*/  ULDC.64 UR4, c[0x0][0x5c0] ;  /* 0x0001700000047ab9 */ /* 0x000fce0000000a00 */
[----:B------:R-:W2:Y:S08]  /*24a0*/  LDC.64 R78, c[0x0][0x5b0] ;  /* 0x00016c00ff4e7b82 */ /* 0x000eb00000000a00 */
[----:B------:R-:W0:Y:S01]  /*24b0*/  LDC.64 R80, c[0x0][0x5a8] ;  /* 0x00016a00ff507b82 */ /* 0x000e220000000a00 */
[-C--:B-1----:R-:W-:Y:S02]  /*24c0*/  IMAD R6, R11, R74.reuse, RZ ;  /* 0x0000004a0b067224 */ /* 0x082fe400078e02ff */
[----:B------:R-:W-:-:S04]  /*24d0*/  IMAD.WIDE.U32 R4, R2, R74, R8 ;  /* 0x0000004a02047225 */ /* 0x000fc800078e0008 */
[----:B------:R-:W-:Y:S01]  /*24e0*/  IMAD R71, R2, R75, R6 ;  /* 0x0000004b02477224 */ /* 0x000fe200078e0206 */
[----:B------:R-:W-:Y:S01]  /*24f0*/  IADD3 R10, P1, R14, R4, RZ ;  /* 0x000000040e0a7210 */ /* 0x000fe20007f3e0ff */
[----:B--2---:R-:W-:-:S03]  /*2500*/  IMAD R4, R69, R78, RZ ;  /* 0x0000004e45047224 */ /* 0x004fc600078e02ff */
[----:B------:R-:W-:Y:S01]  /*2510*/  IADD3.X R11, R15, R5, R71, P1, !PT ;  /* 0x000000050f0b7210 */ /* 0x000fe20000ffe447 */
[C---:B------:R-:W-:Y:S02]  /*2520*/  IMAD R75, R68.reuse, R79, R4 ;  /* 0x0000004f444b7224 */ /* 0x040fe400078e0204 */
[----:B------:R-:W-:-:S04]  /*2530*/  IMAD.WIDE.U32 R4, R68, R78, R10 ;  /* 0x0000004e44047225 */ /* 0x000fc800078e000a */
[----:B------:R-:W-:Y:S01]  /*2540*/  IMAD.IADD R5, R5, 0x1, R75 ;  /* 0x0000000105057824 */ /* 0x000fe200078e024b */
[----:B0-----:R-:W-:-:S04]  /*2550*/  LEA R12, P1, R4, R80, 0x1 ;  /* 0x00000050040c7211 */ /* 0x001fc800078208ff */
[----:B------:R-:W-:-:S05]  /*2560*/  LEA.HI.X R13, R4, R81, R5, 0x1, P1 ;  /* 0x00000051040d7211 */ /* 0x000fca00008f0c05 */
[----:B------:R0:W2:Y:S01]  /*2570*/  @P3 LDG.E.LTC128B.U16 R19, desc[UR36][R12.64] ;  /* 0x000000240c133981 */ /* 0x0000a2000c1e1520 */
[----:B------:R-:W-:Y:S01]  /*2580*/  IMAD.WIDE.U32 R4, R68, R78, R14 ;  /* 0x0000004e44047225 */ /* 0x000fe200078e000e */
[----:B------:R-:W-:Y:S02]  /*2590*/  BSSY B1, `(.L_x_39) ;  /* 0x0000014000017945 */ /* 0x000fe40003800000 */
[----:B------:R-:W-:-:S04]  /*25a0*/  IADD3 R20, P1, R8, R4, RZ ;  /* 0x0000000408147210 */ /* 0x000fc80007f3e0ff */
[----:B------:R-:W-:Y:S01]  /*25b0*/  IADD3.X R21, R9, R75, R5, P1, !PT ;  /* 0x0000004b09157210 */ /* 0x000fe20000ffe405 */
[----:B0-----:R-:W-:Y:S01]  /*25c0*/  IMAD.SHL.U32 R12, R78, 0x8, RZ ;  /* 0x000000084e0c7824 */ /* 0x001fe200078e00ff */
[----:B------:R-:W-:Y:S02]  /*25d0*/  LEA R6, P1, R70, UR4, 0x1 ;  /* 0x0000000446067c11 */ /* 0x000fe4000f8208ff */
[----:B------:R-:W-:Y:S01]  /*25e0*/  SHF.L.U64.HI R13, R78, 0x3, R79 ;  /* 0x000000034e0d7819 */ /* 0x000fe2000001024f */
[----:B------:R-:W-:-:S04]  /*25f0*/  IMAD.WIDE.U32 R20, R2, R74, R20 ;  /* 0x0000004a02147225 */ /* 0x000fc800078e0014 */
[----:B------:R-:W-:Y:S01]  /*2600*/  IMAD.IADD R5, R71, 0x1, R21 ;  /* 0x0000000147057824 */ /* 0x000fe200078e0215 */
[----:B------:R-:W-:-:S04]  /*2610*/  LEA R4, P4, R20, R80, 0x1 ;  /* 0x0000005014047211 */ /* 0x000fc800078808ff */
[----:B------:R-:W-:Y:S01]  /*2620*/  LEA.HI.X R5, R20, R81, R5, 0x1, P4 ;  /* 0x0000005114057211 */ /* 0x000fe200020f0c05 */
[----:B--2---:R-:W-:-:S04]  /*2630*/  IMAD.U32 R7, R19, 0x10000, RZ ;  /* 0x0001000013077824 */ /* 0x004fc800078e00ff */
[----:B------:R-:W-:-:S04]  /*2640*/  FMUL R7, R7, R58 ;  /* 0x0000003a07077220 */ /* 0x000fc80000400000 */
[----:B------:R-:W-:Y:S01]  /*2650*/  FFMA R24, R24, R57, R7 ;  /* 0x0000003918187223 */ /* 0x000fe20000000007 */
[----:B------:R-:W-:Y:S02]  /*2660*/  LEA.HI.X R7, R70, UR5, R83, 0x1, P1 ;  /* 0x0000000546077c11 */ /* 0x000fe400088f0c53 */
[----:B------:R-:W-:Y:S02]  /*2670*/  ISETP.GT.AND P1, PT, R3, 0x1, PT ;  /* 0x000000010300780c */ /* 0x000fe40003f24270 */
[----:B------:R-:W-:Y:S02]  /*2680*/  F2FP.BF16.F32.PACK_AB R24, RZ, R24 ;  /* 0x00000018ff18723e */ /* 0x000fe400000010ff */
[----:B------:R-:W-:-:S03]  /*2690*/  ISETP.GT.AND P2, PT, R0, RZ, P1 ;  /* 0x000000ff0000720c */ /* 0x000fc60000f44270 */
[----:B------:R0:W-:Y:S10]  /*26a0*/  @P3 STG.E.U16 desc[UR36][R6.64], R24 ;  /* 0x0000001806003986 */ /* 0x0001f4000c101524 */
[----:B------:R-:W-:Y:S05]  /*26b0*/  @!P2 BRA `(.L_x_40) ;  /* 0x000000000004a947 */ /* 0x000fea0003800000 */
[----:B------:R1:W5:Y:S02]  /*26c0*/  LDG.E.LTC128B.U16 R19, desc[UR36][R4.64+0x2] ;  /* 0x0000022404137981 */ /* 0x000364000c1e1520 */
.L_x_40:
[----:B------:R-:W-:Y:S05]  /*26d0*/  BSYNC B1 ;  /* 0x0000000000017941 */ /* 0x000fea0003800000 */
.L_x_39:
[----:B------:R-:W-:Y:S01]  /*26e0*/  IMAD.WIDE.U32 R68, R68, R78, R12 ;  /* 0x0000004e44447225 */ /* 0x000fe200078e000c */
[----:B------:R-:W-:-:S03]  /*26f0*/  ISETP.GT.AND P0, PT, R0, 0x8, P0 ;  /* 0x000000080000780c */ /* 0x000fc60000704270 */
[----:B-----5:R-:W-:Y:S01]  /*2700*/  IMAD.U32 R21, R19, 0x10000, RZ ;  /* 0x0001000013157824 */ /* 0x020fe200078e00ff */
[----:B------:R-:W-:Y:S01]  /*2710*/  IADD3 R10, P3, R10, R68, RZ ;  /* 0x000000440a0a7210 */ /* 0x000fe20007f7e0ff */
[----:B------:R-:W-:Y:S02]  /*2720*/  IMAD.IADD R75, R75, 0x1, R69 ;  /* 0x000000014b4b7824 */ /* 0x000fe400078e0245 */
[----:B------:R-:W-:Y:S02]  /*2730*/  FMUL R12, R21, R58 ;  /* 0x0000003a150c7220 */ /* 0x000fe40000400000 */
[----:B------:R-:W-:Y:S02]  /*2740*/  IMAD.X R11, R75, 0x1, R11, P3 ;  /* 0x000000014b0b7824 */ /* 0x000fe400018e060b */
[----:B------:R-:W-:Y:S01]  /*2750*/  FFMA R25, R25, R57, R12 ;  /* 0x0000003919197223 */ /* 0x000fe2000000000c */
[----:B------:R-:W-:-:S04]  /*2760*/  LEA R12, P3, R10, R80, 0x1 ;  /* 0x000000500a0c7211 */ /* 0x000fc800078608ff */
[----:B------:R-:W-:Y:S02]  /*2770*/  F2FP.BF16.F32.PACK_AB R25, RZ, R25 ;  /* 0x00000019ff19723e */ /* 0x000fe400000010ff */
[----:B------:R-:W-:-:S03]  /*2780*/  LEA.HI.X R13, R10, R81, R11, 0x1, P3 ;  /* 0x000000510a0d7211 */ /* 0x000fc600018f0c0b */
[----:B------:R2:W-:Y:S04]  /*2790*/  @P2 STG.E.U16 desc[UR36][R6.64+0x2], R25 ;  /* 0x0000021906002986 */ /* 0x0005e8000c101524 */
[----:B------:R-:W3:Y:S01]  /*27a0*/  @P0 LDG.E.LTC128B.U16 R19, desc[UR36][R12.64] ;  /* 0x000000240c130981 */ /* 0x000ee2000c1e1520 */
[----:B------:R-:W-:Y:S01]  /*27b0*/  IADD3 R14, P2, P3, R8, R68, R14 ;  /* 0x00000044080e7210 */ /* 0x000fe20007b5e00e */
[----:B------:R-:W-:Y:S01]  /*27c0*/  BSSY B1, `(.L_x_41) ;  /* 0x0000011000017945 */ /* 0x000fe20003800000 */
[----:B------:R-:W-:Y:S02]  /*27d0*/  ISETP.GT.AND P1, PT, R0, 0x8, P1 ;  /* 0x000000080000780c */ /* 0x000fe40000f24270 */
[----:B------:R-:W-:Y:S02]  /*27e0*/  IADD3.X R15, R9, R75, R15, P2, P3 ;  /* 0x0000004b090f7210 */ /* 0x000fe400017e640f */
[----:B------:R-:W-:-:S02]  /*27f0*/  SHF.L.U64.HI R9, R76, 0x4, R77 ;  /* 0x000000044c097819 */ /* 0x000fc4000001024d */
[----:B------:R-:W-:Y:S01]  /*2800*/  LEA R10, P2, R76, R6, 0x4 ;  /* 0x000000064c0a7211 */ /* 0x000fe200078420ff */
[----:B------:R-:W-:-:S04]  /*2810*/  IMAD.WIDE.U32 R14, R2, R74, R14 ;  /* 0x0000004a020e7225 */ /* 0x000fc800078e000e */
[----:B------:R-:W-:Y:S01]  /*2820*/  IMAD.IADD R2, R71, 0x1, R15 ;  /* 0x0000000147027824 */ /* 0x000fe200078e020f */
[----:B------:R-:W-:Y:S01]  /*2830*/  LEA R8, P3, R14, R80, 0x1 ;  /* 0x000000500e087211 */ /* 0x000fe200078608ff */
[----:B---3--:R-:W-:-:S04]  /*2840*/  IMAD.U32 R11, R19, 0x10000, RZ ;  /* 0x00010000130b7824 */ /* 0x008fc800078e00ff */
[----:B------:R-:W-:-:S04]  /*2850*/  FMUL R11, R11, R58 ;  /* 0x0000003a0b0b7220 */ /* 0x000fc80000400000 */
[----:B------:R-:W-:-:S05]  /*2860*/  FFMA R11, R26, R57, R11 ;  /* 0x000000391a0b7223 */ /* 0x000fca000000000b */
[----:B------:R-:W-:Y:S01]  /*2870*/  F2FP.BF16.F32.PACK_AB R12, RZ, R11 ;  /* 0x0000000bff0c723e */ /* 0x000fe200000010ff */
[----:B------:R-:W-:Y:S01]  /*2880*/  IMAD.X R11, R9, 0x1, R7, P2 ;  /* 0x00000001090b7824 */ /* 0x000fe200010e0607 */
[----:B------:R-:W-:-:S04]  /*2890*/  LEA.HI.X R9, R14, R81, R2, 0x1, P3 ;  /* 0x000000510e097211 */ /* 0x000fc800018f0c02 */
[----:B------:R2:W-:Y:S01]  /*28a0*/  @P0 STG.E.U16 desc[UR36][R10.64], R12 ;  /* 0x0000000c0a000986 */ /* 0x0005e2000c101524 */
[----:B------:R-:W-:Y:S05]  /*28b0*/  @!P1 BRA `(.L_x_42) ;  /* 0x0000000000049947 */ /* 0x000fea0003800000 */
[----:B------:R3:W5:Y:S02]  /*28c0*/  LDG.E.LTC128B.U16 R19, desc[UR36][R8.64+0x2] ;  /* 0x0000022408137981 */ /* 0x000764000c1e1520 */
.L_x_42:
[----:B------:R-:W-:Y:S05]  /*28d0*/  BSYNC B1 ;  /* 0x0000000000017941 */ /* 0x000fea0003800000 */
.L_x_41:
[----:B-----5:R-:W-:Y:S01]  /*28e0*/  IMAD.U32 R13, R19, 0x10000, RZ ;  /* 0x00010000130d7824 */ /* 0x020fe200078e00ff */
[----:B------:R-:W-:Y:S01]  /*28f0*/  ISETP.GT.AND P0, PT, R3, 0x8, PT ;  /* 0x000000080300780c */ /* 0x000fe20003f04270 */
[----:B------:R-:W-:Y:S02]  /*2900*/  BSSY B1, `(.L_x_43) ;  /* 0x0000008000017945 */ /* 0x000fe40003800000 */
[----:B------:R-:W-:Y:S01]  /*2910*/  FMUL R2, R13, R58 ;  /* 0x0000003a0d027220 */ /* 0x000fe20000400000 */
[----:B------:R-:W-:-:S03]  /*2920*/  ISETP.GT.AND P2, PT, R0, RZ, P0 ;  /* 0x000000ff0000720c */ /* 0x000fc60000744270 */
[----:B------:R-:W-:-:S05]  /*2930*/  FFMA R2, R27, R57, R2 ;  /* 0x000000391b027223 */ /* 0x000fca0000000002 */
[----:B------:R-:W-:-:S05]  /*2940*/  F2FP.BF16.F32.PACK_AB R2, RZ, R2 ;  /* 0x00000002ff02723e */ /* 0x000fca00000010ff */
[----:B------:R4:W-:Y:S01]  /*2950*/  @P1 STG.E.U16 desc[UR36][R10.64+0x2], R2 ;  /* 0x000002020a001986 */ /* 0x0009e2000c101524 */
[----:B------:R-:W-:Y:S05]  /*2960*/  @!P2 BRA `(.L_x_44) ;  /* 0x000000000004a947 */ /* 0x000fea0003800000 */
[----:B------:R0:W5:Y:S02]  /*2970*/  LDG.E.LTC128B.U16 R19, desc[UR36][R4.64+0x10] ;  /* 0x0000102404137981 */ /* 0x000164000c1e1520 */
.L_x_44:
[----:B------:R-:W-:Y:S05]  /*2980*/  BSYNC B1 ;  /* 0x0000000000017941 */ /* 0x000fea0003800000 */
.L_x_43:
        /* <DEDUP_REMOVED lines=10> */
.L_x_46:
[----:B------:R-:W-:Y:S05]  /*2a30*/  BSYNC B1 ;  /* 0x0000000000017941 */ /* 0x000fea0003800000 */
.L_x_45:
[----:B0----5:R-:W-:Y:S01]  /*2a40*/  IMAD.U32 R13, R19, 0x10000, RZ ;  /* 0x00010000130d7824 */ /* 0x021fe200078e00ff */
[----:B------:R-:W-:Y:S01]  /*2a50*/  ISETP.GT.AND P0, PT, R0, 0x8, P0 ;  /* 0x000000080000780c */ /* 0x000fe20000704270 */
[----:B------:R-:W-:Y:S02]  /*2a60*/  BSSY B1, `(.L_x_47) ;  /* 0x0000007000017945 */ /* 0x000fe40003800000 */
[----:B----4-:R-:W-:-:S04]  /*2a70*/  FMUL R2, R13, R58 ;  /* 0x0000003a0d027220 */ /* 0x010fc80000400000 */
[----:B------:R-:W-:-:S05]  /*2a80*/  FFMA R2, R29, R57, R2 ;  /* 0x000000391d027223 */ /* 0x000fca0000000002 */
[----:B------:R-:W-:-:S05]  /*2a90*/  F2FP.BF16.F32.PACK_AB R2, RZ, R2 ;  /* 0x00000002ff02723e */ /* 0x000fca00000010ff */
[----:B------:R0:W-:Y:S01]  /*2aa0*/  @P3 STG.E.U16 desc[UR36][R6.64+0x12], R2 ;  /* 0x0000120206003986 */ /* 0x0001e2000c101524 */
[----:B------:R-:W-:Y:S05]  /*2ab0*/  @!P0 BRA `(.L_x_48) ;  /* 0x0000000000048947 */ /* 0x000fea0003800000 */
[----:B------:R4:W5:Y:S02]  /*2ac0*/  LDG.E.LTC128B.U16 R19, desc[UR36][R8.64+0x10] ;  /* 0x0000102408137981 */ /* 0x000964000c1e1520 */
.L_x_48:
[----:B------:R-:W-:Y:S05]  /*2ad0*/  BSYNC B1 ;  /* 0x0000000000017941 */ /* 0x000fea0003800000 */
.L_x_47:
[----:B-----5:R-:W-:Y:S01]  /*2ae0*/  IMAD.U32 R13, R19, 0x10000, RZ ;  /* 0x00010000130d7824 */ /* 0x020fe200078e00ff */
[----:B------:R-:W-:Y:S01]  /*2af0*/  ISETP.GT.AND P1, PT, R0, 0x8, P1 ;  /* 0x000000080000780c */ /* 0x000fe20000f24270 */
[----:B------:R-:W-:Y:S02]  /*2b00*/  BSSY B1, `(.L_x_49) ;  /* 0x0000007000017945 */ /* 0x000fe40003800000 */
[----:B------:R-:W-:-:S04]  /*2b10*/  FMUL R13, R13, R58 ;  /* 0x0000003a0d0d7220 */ /* 0x000fc80000400000 */
[----:B------:R-:W-:-:S05]  /*2b20*/  FFMA R13, R30, R57, R13 ;  /* 0x000000391e0d7223 */ /* 0x000fca000000000d */
[----:B------:R-:W-:-:S05]  /*2b30*/  F2FP.BF16.F32.PACK_AB R13, RZ, R13 ;  /* 0x0000000dff0d723e */ /* 0x000fca00000010ff */
[----:B------:R0:W-:Y:S01]  /*2b40*/  @P0 STG.E.U16 desc[UR36][R10.64+0x10], R13 ;  /* 0x0000100d0a000986 */ /* 0x0001e2000c101524 */
[----:B------:R-:W-:Y:S05]  /*2b50*/  @!P1 BRA `(.L_x_50) ;  /* 0x0000000000049947 */ /* 0x000fea0003800000 */
[----:B------:R0:W5:Y:S02]  /*2b60*/  LDG.E.LTC128B.U16 R19, desc[UR36][R8.64+0x12] ;  /* 0x0000122408137981 */ /* 0x000164000c1e1520 */
.L_x_50:
[----:B------:R-:W-:Y:S05]  /*2b70*/  BSYNC B1 ;  /* 0x0000000000017941 */ /* 0x000fea0003800000 */
.L_x_49:
[----:B0----5:R-:W-:Y:S01]  /*2b80*/  IMAD.U32 R13, R19, 0x10000, RZ ;  /* 0x00010000130d7824 */ /* 0x021fe200078e00ff */
        /* <DEDUP_REMOVED lines=9> */
.L_x_52:
[----:B------:R-:W-:Y:S05]  /*2c20*/  BSYNC B1 ;  /* 0x0000000000017941 */ /* 0x000fea0003800000 */
.L_x_51:
        /* <DEDUP_REMOVED lines=10> */
.L_x_54:
[----:B------:R-:W-:Y:S05]  /*2cd0*/  BSYNC B1 ;  /* 0x0000000000017941 */ /* 0x000fea0003800000 */
.L_x_53:
[----:B0----5:R-:W-:Y:S01]  /*2ce0*/  IMAD.U32 R13, R19, 0x10000, RZ ;  /* 0x00010000130d7824 */ /* 0x021fe200078e00ff */
        /* <DEDUP_REMOVED lines=8> */
.L_x_56:
[----:B------:R-:W-:Y:S05]  /*2d70*/  BSYNC B1 ;  /* 0x0000000000017941 */ /* 0x000fea0003800000 */
.L_x_55:
        /* <DEDUP_REMOVED lines=9> */
.L_x_58:
[----:B------:R-:W-:Y:S05]  /*2e10*/  BSYNC B1 ;  /* 0x0000000000017941 */ /* 0x000fea0003800000 */
.L_x_57:
        /* <DEDUP_REMOVED lines=10> */
.L_x_60:
[----:B------:R-:W-:Y:S05]  /*2ec0*/  BSYNC B1 ;  /* 0x0000000000017941 */ /* 0x000fea0003800000 */
.L_x_59:
        /* <DEDUP_REMOVED lines=10> */
.L_x_62:
[----:B------:R-:W-:Y:S05]  /*2f70*/  BSYNC B1 ;  /* 0x0000000000017941 */ /* 0x000fea0003800000 */
.L_x_61:
        /* <DEDUP_REMOVED lines=9> */
.L_x_64:
[----:B------:R-:W-:Y:S05]  /*3010*/  BSYNC B1 ;  /* 0x0000000000017941 */ /* 0x000fea0003800000 */
.L_x_63:
        /* <DEDUP_REMOVED lines=9> */
.L_x_66:
[----:B------:R-:W-:Y:S05]  /*30b0*/  BSYNC B1 ;  /* 0x0000000000017941 */ /* 0x000fea0003800000 */
.L_x_65:
        /* <DEDUP_REMOVED lines=10> */
.L_x_68:
[----:B------:R-:W-:Y:S05]  /*3160*/  BSYNC B1 ;  /* 0x0000000000017941 */ /* 0x000fea0003800000 */
.L_x_67:
        /* <DEDUP_REMOVED lines=10> */
.L_x_70:
[----:B------:R-:W-:Y:S05]  /*3210*/  BSYNC B1 ;  /* 0x0000000000017941 */ /* 0x000fea0003800000 */
.L_x_69:
        /* <DEDUP_REMOVED lines=9> */
.L_x_72:
[----:B------:R-:W-:Y:S05]  /*32b0*/  BSYNC B1 ;  /* 0x0000000000017941 */ /* 0x000fea0003800000 */
.L_x_71:
        /* <DEDUP_REMOVED lines=9> */
.L_x_74:
[----:B------:R-:W-:Y:S05]  /*3350*/  BSYNC B1 ;  /* 0x0000000000017941 */ /* 0x000fea0003800000 */
.L_x_73:
        /* <DEDUP_REMOVED lines=10> */
.L_x_76:
[----:B------:R-:W-:Y:S05]  /*3400*/  BSYNC B1 ;  /* 0x0000000000017941 */ /* 0x000fea0003800000 */
.L_x_75:
        /* <DEDUP_REMOVED lines=10> */
.L_x_78:
[----:B------:R-:W-:Y:S05]  /*34b0*/  BSYNC B1 ;  /* 0x0000000000017941 */ /* 0x000fea0003800000 */
.L_x_77:
        /* <DEDUP_REMOVED lines=9> */
.L_x_80:
[----:B------:R-:W-:Y:S05]  /*3550*/  BSYNC B1 ;  /* 0x0000000000017941 */ /* 0x000fea0003800000 */
.L_x_79:
        /* <DEDUP_REMOVED lines=9> */
.L_x_82:
[----:B------:R-:W-:Y:S05]  /*35f0*/  BSYNC B1 ;  /* 0x0000000000017941 */ /* 0x000fea0003800000 */
.L_x_81:
        /* <DEDUP_REMOVED lines=10> */
.L_x_84:
[----:B------:R-:W-:Y:S05]  /*36a0*/  BSYNC B1 ;  /* 0x0000000000017941 */ /* 0x000fea0003800000 */
.L_x_83:
        /* <DEDUP_REMOVED lines=10> */
.L_x_86:
[----:B------:R-:W-:Y:S05]  /*3750*/  BSYNC B1 ;  /* 0x0000000000017941 */ /* 0x000fea0003800000 */
.L_x_85:
        /* <DEDUP_REMOVED lines=9> */
.L_x_88:
[----:B------:R-:W-:Y:S05]  /*37f0*/  BSYNC B1 ;  /* 0x0000000000017941 */ /* 0x000fea0003800000 */
.L_x_87:
        /* <DEDUP_REMOVED lines=9> */
.L_x_90:
[----:B------:R-:W-:Y:S05]  /*3890*/  BSYNC B1 ;  /* 0x0000000000017941 */ /* 0x000fea0003800000 */
.L_x_89:
        /* <DEDUP_REMOVED lines=10> */
.L_x_92:
[----:B------:R-:W-:Y:S05]  /*3940*/  BSYNC B1 ;  /* 0x0000000000017941 */ /* 0x000fea0003800000 */
.L_x_91:
[----:B-----5:R-:W-:Y:S01]  /*3950*/  IMAD.U32 R13, R19, 0x10000, RZ ;  /* 0x00010000130d7824 */ /* 0x020fe200078e00ff */
[----:B------:R-:W-:Y:S01]  /*3960*/  ISETP.GT.AND P1, PT, R3, 0x39, PT ;  /* 0x000000390300780c */ /* 0x000fe20003f24270 */
[----:B0-----:R-:W-:Y:S01]  /*3970*/  @P2 IMAD.MOV.U32 R2, RZ, RZ, R6 ;  /* 0x000000ffff022224 */ /* 0x001fe200078e0006 */
[----:B------:R-:W-:Y:S01]  /*3980*/  BSSY B1, `(.L_x_93) ;  /* 0x0000009000017945 */ /* 0x000fe20003800000 */
[----:B------:R-:W-:Y:S01]  /*3990*/  FMUL R13, R13, R58 ;  /* 0x0000003a0d0d7220 */ /* 0x000fe20000400000 */
[----:B------:R-:W-:Y:S01]  /*39a0*/  @P2 IMAD.MOV.U32 R3, RZ, RZ, R7 ;  /* 0x000000ffff032224 */ /* 0x000fe200078e0007 */
[----:B------:R-:W-:Y:S02]  /*39b0*/  ISETP.GT.AND P3, PT, R0, RZ, P1 ;  /* 0x000000ff0000720c */ /* 0x000fe40000f64270 */
[----:B------:R-:W-:-:S05]  /*39c0*/  FFMA R13, R52, R57, R13 ;  /* 0x00000039340d7223 */ /* 0x000fca000000000d */
[----:B------:R-:W-:-:S05]  /*39d0*/  F2FP.BF16.F32.PACK_AB R13, RZ, R13 ;  /* 0x0000000dff0d723e */ /* 0x000fca00000010ff */
[----:B------:R0:W-:Y:S01]  /*39e0*/  @P2 STG.E.U16 desc[UR36][R2.64+0x70], R13 ;  /* 0x0000700d02002986 */ /* 0x0001e2000c101524 */
[----:B------:R-:W-:Y:S05]  /*39f0*/  @!P3 BRA `(.L_x_94) ;  /* 0x000000000004b947 */ /* 0x000fea0003800000 */
[----:B------:R0:W5:Y:S02]  /*3a00*/  LDG.E.LTC128B.U16 R19, desc[UR36][R4.64+0x72] ;  /* 0x0000722404137981 */ /* 0x000164000c1e1520 */
.L_x_94:
[----:B------:R-:W-:Y:S05]  /*3a10*/  BSYNC B1 ;  /* 0x0000000000017941 */ /* 0x000fea0003800000 */
.L_x_93:
        /* <DEDUP_REMOVED lines=9> */
.L_x_96:
[----:B------:R-:W-:Y:S05]  /*3ab0*/  BSYNC B1 ;  /* 0x0000000000017941 */ /* 0x000fea0003800000 */
.L_x_95:
[----:B-----5:R-:W-:Y:S01]  /*3ac0*/  IMAD.U32 R3, R19, 0x10000, RZ ;  /* 0x0001000013037824 */ /* 0x020fe200078e00ff */
[----:B------:R-:W-:Y:S01]  /*3ad0*/  ISETP.GT.AND P1, PT, R0, 0x8, P1 ;  /* 0x000000080000780c */ /* 0x000fe20000f24270 */
[----:B0-----:R-:W-:Y:S01]  /*3ae0*/  @P0 IMAD.MOV.U32 R2, RZ, RZ, R10 ;  /* 0x000000ffff020224 */ /* 0x001fe200078e000a */
[----:B------:R-:W-:Y:S01]  /*3af0*/  BSSY B1, `(.L_x_97) ;  /* 0x0000009000017945 */ /* 0x000fe20003800000 */
[----:B------:R-:W-:-:S04]  /*3b00*/  FMUL R3, R3, R58 ;  /* 0x0000003a03037220 */ /* 0x000fc80000400000 */
[----:B------:R-:W-:-:S05]  /*3b10*/  FFMA R3, R54, R57, R3 ;  /* 0x0000003936037223 */ /* 0x000fca0000000003 */
[----:B------:R-:W-:-:S04]  /*3b20*/  F2FP.BF16.F32.PACK_AB R3, RZ, R3 ;  /* 0x00000003ff03723e */ /* 0x000fc800000010ff */
[----:B-1----:R-:W-:Y:S01]  /*3b30*/  PRMT R4, R3, 0x7610, R4 ;  /* 0x0000761003047816 */ /* 0x002fe20000000004 */
[----:B------:R-:W-:-:S05]  /*3b40*/  @P0 IMAD.MOV.U32 R3, RZ, RZ, R11 ;  /* 0x000000ffff030224 */ /* 0x000fca00078e000b */
[----:B------:R0:W-:Y:S01]  /*3b50*/  @P0 STG.E.U16 desc[UR36][R2.64+0x70], R4 ;  /* 0x0000700402000986 */ /* 0x0001e2000c101524 */
[----:B------:R-:W-:Y:S05]  /*3b60*/  @!P1 BRA `(.L_x_98) ;  /* 0x0000000000049947 */ /* 0x000fea0003800000 */
[----:B------:R1:W5:Y:S02]  /*3b70*/  LDG.E.LTC128B.U16 R19, desc[UR36][R8.64+0x72] ;  /* 0x0000722408137981 */ /* 0x000364000c1e1520 */
.L_x_98:
[----:B------:R-:W-:Y:S05]  /*3b80*/  BSYNC B1 ;  /* 0x0000000000017941 */ /* 0x000fea0003800000 */
.L_x_97:
[----:B------:R-:W-:Y:S05]  /*3b90*/  @!P1 BRA `(.L_x_99) ;  /* 0x0000000800909947 */ /* 0x000fea0003800000 */
[----:B-----5:R-:W-:-:S04]  /*3ba0*/  IMAD.U32 R19, R19, 0x10000, RZ ;  /* 0x0001000013137824 */ /* 0x020fc800078e00ff */
[----:B------:R-:W-:-:S04]  /*3bb0*/  FMUL R0, R19, R58 ;  /* 0x0000003a13007220 */ /* 0x000fc80000400000 */
[----:B------:R-:W-:-:S05]  /*3bc0*/  FFMA R0, R55, R57, R0 ;  /* 0x0000003937007223 */ /* 0x000fca0000000000 */
[----:B------:R-:W-:-:S05]  /*3bd0*/  F2FP.BF16.F32.PACK_AB R0, RZ, R0 ;  /* 0x00000000ff00723e */ /* 0x000fca00000010ff */
[----:B------:R0:W-:Y:S01]  /*3be0*/  STG.E.U16 desc[UR36][R10.64+0x72], R0 ;  /* 0x000072000a007986 */ /* 0x0001e2000c101524 */
[----:B------:R-:W-:Y:S05]  /*3bf0*/  BRA `(.L_x_99) ;  /* 0x0000000800787947 */ /* 0x000fea0003800000 */
.L_x_38:
[----:B------:R-:W-:Y:S01]  /*3c00*/  ISETP.GT.AND P2, PT, R3, 0x1, PT ;  /* 0x000000010300780c */ /* 0x000fe20003f44270 */
[----:B------:R-:W-:Y:S01]  /*3c10*/  ULDC.64 UR4, c[0x0][0x5c0] ;  /* 0x0001700000047ab9 */ /* 0x000fe20000000a00 */
[-C--:B------:R-:W-:Y:S01]  /*3c20*/  FMUL R24, R24, R57.reuse ;  /* 0x0000003918187220 */ /* 0x080fe20000400000 */
[-C--:B------:R-:W-:Y:S01]  /*3c30*/  FMUL R25, R25, R57.reuse ;  /* 0x0000003919197220 */ /* 0x080fe20000400000 */
[----:B------:R-:W-:Y:S01]  /*3c40*/  ISETP.GT.AND P1, PT, R0, RZ, P2 ;  /* 0x000000ff0000720c */ /* 0x000fe20001724270 */
[-C--:B------:R-:W-:Y:S01]  /*3c50*/  FMUL R26, R26, R57.reuse ;  /* 0x000000391a1a7220 */ /* 0x080fe20000400000 */
[----:B------:R-:W-:Y:S01]  /*3c60*/  LEA R4, P4, R70, UR4, 0x1 ;  /* 0x0000000446047c11 */ /* 0x000fe2000f8808ff */
[-C--:B------:R-:W-:Y:S01]  /*3c70*/  FMUL R27, R27, R57.reuse ;  /* 0x000000391b1b7220 */ /* 0x080fe20000400000 */
[----:B------:R-:W-:Y:S01]  /*3c80*/  F2FP.BF16.F32.PACK_AB R24, RZ, R24 ;  /* 0x00000018ff18723e */ /* 0x000fe200000010ff */
[-C--:B------:R-:W-:Y:S01]  /*3c90*/  FMUL R28, R28, R57.reuse ;  /* 0x000000391c1c7220 */ /* 0x080fe20000400000 */
[----:B------:R-:W-:Y:S01]  /*3ca0*/  LEA.HI.X R5, R70, UR5, R83, 0x1, P4 ;  /* 0x0000000546057c11 */ /* 0x000fe2000a0f0c53 */
[----:B------:R-:W-:Y:S01]  /*3cb0*/  FMUL R29, R29, R57 ;  /* 0x000000391d1d7220 */ /* 0x000fe20000400000 */
[----:B------:R-:W-:Y:S01]  /*3cc0*/  F2FP.BF16.F32.PACK_AB R25, RZ, R25 ;  /* 0x00000019ff19723e */ /* 0x000fe200000010ff */
[-C--:B------:R-:W-:Y:S01]  /*3cd0*/  FMUL R30, R30, R57.reuse ;  /* 0x000000391e1e7220 */ /* 0x080fe20000400000 */
[----:B------:R-:W-:Y:S01]  /*3ce0*/  ISETP.GT.AND P2, PT, R0, 0x8, P2 ;  /* 0x000000080000780c */ /* 0x000fe20001744270 */
[----:B------:R-:W-:Y:S01]  /*3cf0*/  @P3 STG.E.U16 desc[UR36][R4.64], R24 ;  /* 0x0000001804003986 */ /* 0x000fe2000c101524 */
[C---:B------:R-:W-:Y:S01]  /*3d00*/  SHF.L.U64.HI R77, R76.reuse, 0x4, R77 ;  /* 0x000000044c4d7819 */ /* 0x040fe2000001024d */
[-C--:B------:R-:W-:Y:S01]  /*3d10*/  FMUL R31, R31, R57.reuse ;  /* 0x000000391f1f7220 */ /* 0x080fe20000400000 */
[----:B------:R-:W-:Y:S01]  /*3d20*/  LEA R6, P3, R76, R4, 0x4 ;  /* 0x000000044c067211 */ /* 0x000fe200078620ff */
[----:B------:R-:W-:Y:S01]  /*3d30*/  @P1 STG.E.U16 desc[UR36][R4.64+0x2], R25 ;  /* 0x0000021904001986 */ /* 0x000fe2000c101524 */
[----:B------:R-:W-:Y:S01]  /*3d40*/  ISETP.GT.AND P1, PT, R0, 0x8, P0 ;  /* 0x000000080000780c */ /* 0x000fe20000724270 */
[----:B------:R-:W-:Y:S01]  /*3d50*/  FMUL R32, R32, R57 ;  /* 0x0000003920207220 */ /* 0x000fe20000400000 */
[----:B------:R-:W-:Y:S01]  /*3d60*/  F2FP.BF16.F32.PACK_AB R26, RZ, R26 ;  /* 0x0000001aff1a723e */ /* 0x000fe200000010ff */
[----:B------:R-:W-:Y:S01]  /*3d70*/  IMAD.X R7, R77, 0x1, R5, P3 ;  /* 0x000000014d077824 */ /* 0x000fe200018e0605 */
[----:B------:R-:W-:Y:S01]  /*3d80*/  F2FP.BF16.F32.PACK_AB R27, RZ, R27 ;  /* 0x0000001bff1b723e */ /* 0x000fe200000010ff */
[-C--:B------:R-:W-:Y:S01]  /*3d90*/  FMUL R33, R33, R57.reuse ;  /* 0x0000003921217220 */ /* 0x080fe20000400000 */
[----:B------:R-:W-:Y:S01]  /*3da0*/  ISETP.GT.AND P0, PT, R3, 0x8, PT ;  /* 0x000000080300780c */ /* 0x000fe20003f04270 */
[-C--:B------:R-:W-:Y:S01]  /*3db0*/  FMUL R34, R34, R57.reuse ;  /* 0x0000003922227220 */ /* 0x080fe20000400000 */
[----:B------:R-:W-:Y:S01]  /*3dc0*/  F2FP.BF16.F32.PACK_AB R28, RZ, R28 ;  /* 0x0000001cff1c723e */ /* 0x000fe200000010ff */
[-C--:B------:R-:W-:Y:S01]  /*3dd0*/  FMUL R35, R35, R57.reuse ;  /* 0x0000003923237220 */ /* 0x080fe20000400000 */
[----:B------:R-:W-:Y:S01]  /*3de0*/  ISETP.GT.AND P4, PT, R0, RZ, P0 ;  /* 0x000000ff0000720c */ /* 0x000fe20000784270 */
[----:B------:R-:W-:Y:S01]  /*3df0*/  FMUL R36, R36, R57 ;  /* 0x0000003924247220 */ /* 0x000fe20000400000 */
[----:B------:R-:W-:Y:S01]  /*3e00*/  F2FP.BF16.F32.PACK_AB R29, RZ, R29 ;  /* 0x0000001dff1d723e */ /* 0x000fe200000010ff */
[----:B------:R-:W-:Y:S01]  /*3e10*/  @P1 STG.E.U16 desc[UR36][R6.64], R26 ;  /* 0x0000001a06001986 */ /* 0x000fe2000c101524 */
[----:B------:R-:W-:Y:S01]  /*3e20*/  ISETP.GT.AND P1, PT, R0, 0x8, P0 ;  /* 0x000000080000780c */ /* 0x000fe20000724270 */
[-C--:B------:R-:W-:Y:S01]  /*3e30*/  FMUL R37, R37, R57.reuse ;  /* 0x0000003925257220 */ /* 0x080fe20000400000 */
[C---:B------:R-:W-:Y:S01]  /*3e40*/  ISETP.GT.AND P0, PT, R3.reuse, 0x10, PT ;  /* 0x000000100300780c */ /* 0x040fe20003f04270 */
[----:B------:R-:W-:Y:S01]  /*3e50*/  @P2 STG.E.U16 desc[UR36][R6.64+0x2], R27 ;  /* 0x0000021b06002986 */ /* 0x000fe2000c101524 */
[----:B------:R-:W-:Y:S01]  /*3e60*/  ISETP.GT.AND P2, PT, R3, 0x9, PT ;  /* 0x000000090300780c */ /* 0x000fe20003f44270 */
[-C--:B------:R-:W-:Y:S01]  /*3e70*/  FMUL R38, R38, R57.reuse ;  /* 0x0000003926267220 */ /* 0x080fe20000400000 */
[----:B------:R-:W-:Y:S01]  /*3e80*/  F2FP.BF16.F32.PACK_AB R30, RZ, R30 ;  /* 0x0000001eff1e723e */ /* 0x000fe200000010ff */
[-C--:B------:R-:W-:Y:S01]  /*3e90*/  FMUL R39, R39, R57.reuse ;  /* 0x0000003927277220 */ /* 0x080fe20000400000 */
[C---:B------:R-:W-:Y:S01]  /*3ea0*/  ISETP.GT.AND P3, PT, R0.reuse, RZ, P2 ;  /* 0x000000ff0000720c */ /* 0x040fe20001764270 */
[----:B------:R-:W-:Y:S01]  /*3eb0*/  @P4 STG.E.U16 desc[UR36][R4.64+0x10], R28 ;  /* 0x0000101c04004986 */ /* 0x000fe2000c101524 */
[----:B------:R-:W-:Y:S01]  /*3ec0*/  ISETP.GT.AND P2, PT, R0, 0x8, P2 ;  /* 0x000000080000780c */ /* 0x000fe20001744270 */
[----:B------:R-:W-:Y:S01]  /*3ed0*/  FMUL R40, R40, R57 ;  /* 0x0000003928287220 */ /* 0x000fe20000400000 */
[----:B------:R-:W-:Y:S01]  /*3ee0*/  F2FP.BF16.F32.PACK_AB R31, RZ, R31 ;  /* 0x0000001fff1f723e */ /* 0x000fe200000010ff */
[-C--:B------:R-:W-:Y:S01]  /*3ef0*/  FMUL R41, R41, R57.reuse ;  /* 0x0000003929297220 */ /* 0x080fe20000400000 */
[----:B------:R-:W-:Y:S01]  /*3f00*/  ISETP.GT.AND P4, PT, R0, RZ, P0 ;  /* 0x000000ff0000720c */ /* 0x000fe20000784270 */
[-C--:B------:R-:W-:Y:S01]  /*3f10*/  FMUL R42, R42, R57.reuse ;  /* 0x000000392a2a7220 */ /* 0x080fe20000400000 */
[----:B------:R-:W-:Y:S01]  /*3f20*/  F2FP.BF16.F32.PACK_AB R32, RZ, R32 ;  /* 0x00000020ff20723e */ /* 0x000fe200000010ff */
[----:B------:R-:W-:Y:S01]  /*3f30*/  FMUL R43, R43, R57 ;  /* 0x000000392b2b7220 */ /* 0x000fe20000400000 */
[----:B------:R-:W-:Y:S01]  /*3f40*/  F2FP.BF16.F32.PACK_AB R33, RZ, R33 ;  /* 0x00000021ff21723e */ /* 0x000fe200000010ff */
[-C--:B------:R-:W-:Y:S01]  /*3f50*/  FMUL R44, R44, R57.reuse ;  /* 0x000000392c2c7220 */ /* 0x080fe20000400000 */
[----:B------:R-:W-:Y:S01]  /*3f60*/  F2FP.BF16.F32.PACK_AB R34, RZ, R34 ;  /* 0x00000022ff22723e */ /* 0x000fe200000010ff */
[----:B------:R-:W-:Y:S01]  /*3f70*/  @P3 STG.E.U16 desc[UR36][R4.64+0x12], R29 ;  /* 0x0000121d04003986 */ /* 0x000fe2000c101524 */
[----:B------:R-:W-:Y:S01]  /*3f80*/  ISETP.GT.AND P3, PT, R3, 0x11, PT ;  /* 0x000000110300780c */ /* 0x000fe20003f64270 */
[----:B------:R-:W-:Y:S01]  /*3f90*/  FMUL R45, R45, R57 ;  /* 0x000000392d2d7220 */ /* 0x000fe20000400000 */
[----:B------:R-:W-:Y:S01]  /*3fa0*/  F2FP.BF16.F32.PACK_AB R35, RZ, R35 ;  /* 0x00000023ff23723e */ /* 0x000fe200000010ff */
[----:B------:R-:W-:Y:S01]  /*3fb0*/  @P1 STG.E.U16 desc[UR36][R6.64+0x10], R30 ;  /* 0x0000101e06001986 */ /* 0x000fe2000c101524 */
[----:B------:R-:W-:Y:S01]  /*3fc0*/  ISETP.GT.AND P1, PT, R0, 0x8, P0 ;  /* 0x000000080000780c */ /* 0x000fe20000724270 */
[-C--:B------:R-:W-:Y:S01]  /*3fd0*/  FMUL R46, R46, R57.reuse ;  /* 0x000000392e2e7220 */ /* 0x080fe20000400000 */
[----:B------:R-:W-:Y:S01]  /*3fe0*/  ISETP.GT.AND P0, PT, R3, 0x18, PT ;  /* 0x000000180300780c */ /* 0x000fe20003f04270 */
[----:B------:R-:W-:Y:S01]  /*3ff0*/  @P2 STG.E.U16 desc[UR36][R6.64+0x12], R31 ;  /* 0x0000121f06002986 */ /* 0x000fe2000c101524 */
[C---:B------:R-:W-:Y:S01]  /*4000*/  ISETP.GT.AND P2, PT, R0.reuse, RZ, P3 ;  /* 0x000000ff0000720c */ /* 0x040fe20001f44270 */
[-C--:B------:R-:W-:Y:S01]  /*4010*/  FMUL R47, R47, R57.reuse ;  /* 0x000000392f2f7220 */ /* 0x080fe20000400000 */
[C---:B------:R-:W-:Y:S01]  /*4020*/  ISETP.GT.AND P3, PT, R0.reuse, 0x8, P3 ;  /* 0x000000080000780c */ /* 0x040fe20001f64270 */
[----:B------:R-:W-:Y:S01]  /*4030*/  @P4 STG.E.U16 desc[UR36][R4.64+0x20], R32 ;  /* 0x0000202004004986 */ /* 0x000fe2000c101524 */
[----:B------:R-:W-:Y:S01]  /*4040*/  ISETP.GT.AND P4, PT, R0, RZ, P0 ;  /* 0x000000ff0000720c */ /* 0x000fe20000784270 */
[-C--:B------:R-:W-:Y:S01]  /*4050*/  FMUL R48, R48, R57.reuse ;  /* 0x0000003930307220 */ /* 0x080fe20000400000 */
[----:B------:R-:W-:Y:S01]  /*4060*/  F2FP.BF16.F32.PACK_AB R36, RZ, R36 ;  /* 0x00000024ff24723e */ /* 0x000fe200000010ff */
[----:B------:R-:W-:Y:S01]  /*4070*/  FMUL R49, R49, R57 ;  /* 0x0000003931317220 */ /* 0x000fe20000400000 */
[----:B------:R-:W-:Y:S01]  /*4080*/  F2FP.BF16.F32.PACK_AB R37, RZ, R37 ;  /* 0x00000025ff25723e */ /* 0x000fe200000010ff */
[-C--:B------:R-:W-:Y:S01]  /*4090*/  FMUL R50, R50, R57.reuse ;  /* 0x0000003932327220 */ /* 0x080fe20000400000 */
[----:B------:R-:W-:Y:S01]  /*40a0*/  F2FP.BF16.F32.PACK_AB R38, RZ, R38 ;  /* 0x00000026ff26723e */ /* 0x000fe200000010ff */
[----:B------:R-:W-:Y:S01]  /*40b0*/  FMUL R51, R51, R57 ;  /* 0x0000003933337220 */ /* 0x000fe20000400000 */
[----:B------:R-:W-:Y:S01]  /*40c0*/  F2FP.BF16.F32.PACK_AB R39, RZ, R39 ;  /* 0x00000027ff27723e */ /* 0x000fe200000010ff */
[----:B------:R-:W-:Y:S01]  /*40d0*/  @P2 STG.E.U16 desc[UR36][R4.64+0x22], R33 ;  /* 0x0000222104002986 */ /* 0x000fe2000c101524 */
[----:B------:R-:W-:Y:S01]  /*40e0*/  F2FP.BF16.F32.PACK_AB R40, RZ, R40 ;  /* 0x00000028ff28723e */ /* 0x000fe200000010ff */
        /* <DEDUP_REMOVED lines=10> */
[----:B------:R-:W-:Y:S01]  /*4190*/  @P4 STG.E.U16 desc[UR36][R4.64+0x30], R36 ;  /* 0x0000302404004986 */ /* 0x000fe2000c101524 */
[C---:B------:R-:W-:Y:S01]  /*41a0*/  ISETP.GT.AND P2, PT, R0.reuse, RZ, P3 ;  /* 0x000000ff0000720c */ /* 0x040fe20001f44270 */
[----:B------:R-:W-:Y:S01]  /*41b0*/  FMUL R55, R55, R57 ;  /* 0x0000003937377220 */ /* 0x000fe20000400000 */
[----:B------:R-:W-:-:S02]  /*41c0*/  ISETP.GT.AND P4, PT, R0, 0x8, P3 ;  /* 0x000000080000780c */ /* 0x000fc40001f84270 */
[C---:B------:R-:W-:Y:S02]  /*41d0*/  ISETP.GT.AND P3, PT, R0.reuse, RZ, P0 ;  /* 0x000000ff0000720c */ /* 0x040fe40000764270 */
[----:B------:R-:W-:Y:S02]  /*41e0*/  ISETP.GT.AND P0, PT, R0, 0x8, P0 ;  /* 0x000000080000780c */ /* 0x000fe40000704270 */
[----:B------:R-:W-:Y:S02]  /*41f0*/  F2FP.BF16.F32.PACK_AB R43, RZ, R43 ;  /* 0x0000002bff2b723e */ /* 0x000fe400000010ff */
[----:B------:R-:W-:Y:S02]  /*4200*/  F2FP.BF16.F32.PACK_AB R44, RZ, R44 ;  /* 0x0000002cff2c723e */ /* 0x000fe400000010ff */
[----:B------:R-:W-:Y:S01]  /*4210*/  F2FP.BF16.F32.PACK_AB R45, RZ, R45 ;  /* 0x0000002dff2d723e */ /* 0x000fe200000010ff */
[----:B------:R-:W-:Y:S01]  /*4220*/  @P2 STG.E.U16 desc[UR36][R4.64+0x32], R37 ;  /* 0x0000322504002986 */ /* 0x000fe2000c101524 */
[----:B------:R-:W-:-:S02]  /*4230*/  F2FP.BF16.F32.PACK_AB R46, RZ, R46 ;  /* 0x0000002eff2e723e */ /* 0x000fc400000010ff */
[----:B------:R-:W-:Y:S01]  /*4240*/  F2FP.BF16.F32.PACK_AB R47, RZ, R47 ;  /* 0x0000002fff2f723e */ /* 0x000fe200000010ff */
[----:B------:R-:W-:Y:S01]  /*4250*/  @P1 STG.E.U16 desc[UR36][R6.64+0x30], R38 ;  /* 0x0000302606001986 */ /* 0x000fe2000c101524 */
[C---:B------:R-:W-:Y:S02]  /*4260*/  ISETP.GT.AND P1, PT, R3.reuse, 0x28, PT ;  /* 0x000000280300780c */ /* 0x040fe40003f24270 */
[----:B------:R-:W-:Y:S01]  /*4270*/  F2FP.BF16.F32.PACK_AB R48, RZ, R48 ;  /* 0x00000030ff30723e */ /* 0x000fe200000010ff */
[----:B------:R-:W-:Y:S01]  /*4280*/  @P4 STG.E.U16 desc[UR36][R6.64+0x32], R39 ;  /* 0x0000322706004986 */ /* 0x000fe2000c101524 */
[----:B------:R-:W-:Y:S02]  /*4290*/  ISETP.GT.AND P4, PT, R3, 0x21, PT ;  /* 0x000000210300780c */ /* 0x000fe40003f84270 */
[----:B------:R-:W-:Y:S01]  /*42a0*/  F2FP.BF16.F32.PACK_AB R49, RZ, R49 ;  /* 0x00000031ff31723e */ /* 0x000fe200000010ff */
[----:B------:R-:W-:Y:S01]  /*42b0*/  @P3 STG.E.U16 desc[UR36][R4.64+0x40], R40 ;  /* 0x0000402804003986 */ /* 0x000fe2000c101524 */
[----:B------:R-:W-:-:S02]  /*42c0*/  ISETP.GT.AND P2, PT, R0, RZ, P4 ;  /* 0x000000ff0000720c */ /* 0x000fc40002744270 */
[C---:B------:R-:W-:Y:S02]  /*42d0*/  ISETP.GT.AND P4, PT, R0.reuse, 0x8, P4 ;  /* 0x000000080000780c */ /* 0x040fe40002784270 */
        /* <DEDUP_REMOVED lines=12> */
[C---:B------:R-:W-:Y:S02]  /*43a0*/  ISETP.GT.AND P2, PT, R0.reuse, RZ, P0 ;  /* 0x000000ff0000720c */ /* 0x040fe40000744270 */
[----:B------:R-:W-:Y:S01]  /*43b0*/  ISETP.GT.AND P0, PT, R0, 0x8, P0 ;  /* 0x000000080000780c */ /* 0x000fe20000704270 */
[----:B------:R-:W-:Y:S01]  /*43c0*/  @P3 STG.E.U16 desc[UR36][R4.64+0x50], R44 ;  /* 0x0000502c04003986 */ /* 0x000fe2000c101524 */
[----:B------:R-:W-:-:S04]  /*43d0*/  ISETP.GT.AND P3, PT, R3, 0x30, PT ;  /* 0x000000300300780c */ /* 0x000fc80003f64270 */
[C---:B------:R-:W-:Y:S02]  /*43e0*/  ISETP.GT.AND P4, PT, R0.reuse, RZ, P3 ;  /* 0x000000ff0000720c */ /* 0x040fe40001f84270 */
[----:B------:R-:W-:-:S03]  /*43f0*/  ISETP.GT.AND P3, PT, R0, 0x8, P3 ;  /* 0x000000080000780c */ /* 0x000fc60001f64270 */
[----:B------:R-:W-:Y:S01]  /*4400*/  @P2 STG.E.U16 desc[UR36][R4.64+0x52], R45 ;  /* 0x0000522d04002986 */ /* 0x000fe2000c101524 */
[----:B------:R-:W-:-:S03]  /*4410*/  ISETP.GT.AND P2, PT, R3, 0x39, PT ;  /* 0x000000390300780c */ /* 0x000fc60003f44270 */
[----:B------:R-:W-:Y:S01]  /*4420*/  @P1 STG.E.U16 desc[UR36][R6.64+0x50], R46 ;  /* 0x0000502e06001986 */ /* 0x000fe2000c101524 */
[----:B------:R-:W-:-:S03]  /*4430*/  ISETP.GT.AND P1, PT, R3, 0x38, PT ;  /* 0x000000380300780c */ /* 0x000fc60003f24270 */
[----:B------:R-:W-:Y:S01]  /*4440*/  @P0 STG.E.U16 desc[UR36][R6.64+0x52], R47 ;  /* 0x0000522f06000986 */ /* 0x000fe2000c101524 */
[----:B------:R-:W-:-:S03]  /*4450*/  ISETP.GT.AND P0, PT, R3, 0x31, PT ;  /* 0x000000310300780c */ /* 0x000fc60003f04270 */
[----:B------:R-:W-:Y:S01]  /*4460*/  @P4 STG.E.U16 desc[UR36][R4.64+0x60], R48 ;  /* 0x0000603004004986 */ /* 0x000fe2000c101524 */
[C---:B------:R-:W-:Y:S02]  /*4470*/  ISETP.GT.AND P4, PT, R0.reuse, RZ, P0 ;  /* 0x000000ff0000720c */ /* 0x040fe40000784270 */
[----:B------:R-:W-:-:S11]  /*4480*/  ISETP.GT.AND P0, PT, R0, 0x8, P0 ;  /* 0x000000080000780c */ /* 0x000fd60000704270 */
[----:B------:R-:W-:Y:S02]  /*4490*/  @P4 IMAD.MOV.U32 R2, RZ, RZ, R4 ;  /* 0x000000ffff024224 */ /* 0x000fe400078e0004 */
[----:B------:R-:W-:-:S05]  /*44a0*/  @P4 IMAD.MOV.U32 R3, RZ, RZ, R5 ;  /* 0x000000ffff034224 */ /* 0x000fca00078e0005 */
[----:B------:R1:W-:Y:S01]  /*44b0*/  @P4 STG.E.U16 desc[UR36][R2.64+0x62], R49 ;  /* 0x0000623102004986 */ /* 0x0003e2000c101524 */
[C---:B------:R-:W-:Y:S02]  /*44c0*/  ISETP.GT.AND P4, PT, R0.reuse, RZ, P2 ;  /* 0x000000ff0000720c */ /* 0x040fe40001784270 */
[----:B------:R-:W-:Y:S01]  /*44d0*/  ISETP.GT.AND P2, PT, R0, 0x8, P2 ;  /* 0x000000080000780c */ /* 0x000fe20001744270 */
[----:B-1----:R-:W-:Y:S02]  /*44e0*/  @P3 IMAD.MOV.U32 R2, RZ, RZ, R6 ;  /* 0x000000ffff023224 */ /* 0x002fe400078e0006 */
[----:B------:R-:W-:-:S05]  /*44f0*/  @P3 IMAD.MOV.U32 R3, RZ, RZ, R7 ;  /* 0x000000ffff033224 */ /* 0x000fca00078e0007 */
[----:B------:R1:W-:Y:S01]  /*4500*/  @P3 STG.E.U16 desc[UR36][R2.64+0x60], R50 ;  /* 0x0000603202003986 */ /* 0x0003e2000c101524 */
[C---:B------:R-:W-:Y:S02]  /*4510*/  ISETP.GT.AND P3, PT, R0.reuse, RZ, P1 ;  /* 0x000000ff0000720c */ /* 0x040fe40000f64270 */
[----:B------:R-:W-:Y:S01]  /*4520*/  ISETP.GT.AND P1, PT, R0, 0x8, P1 ;  /* 0x000000080000780c */ /* 0x000fe20000f24270 */
[----:B-1----:R-:W-:Y:S02]  /*4530*/  @P0 IMAD.MOV.U32 R2, RZ, RZ, R6 ;  /* 0x000000ffff020224 */ /* 0x002fe400078e0006 */
[----:B------:R-:W-:-:S05]  /*4540*/  @P0 IMAD.MOV.U32 R3, RZ, RZ, R7 ;  /* 0x000000ffff030224 */ /* 0x000fca00078e0007 */
[----:B------:R1:W-:Y:S03]  /*4550*/  @P0 STG.E.U16 desc[UR36][R2.64+0x62], R51 ;  /* 0x0000623302000986 */ /* 0x0003e6000c101524 */
[----:B-1----:R-:W-:Y:S02]  /*4560*/  @P3 IMAD.MOV.U32 R2, RZ, RZ, R4 ;  /* 0x000000ffff023224 */ /* 0x002fe400078e0004 */
[----:B------:R-:W-:-:S05]  /*4570*/  @P3 IMAD.MOV.U32 R3, RZ, RZ, R5 ;  /* 0x000000ffff033224 */ /* 0x000fca00078e0005 */
[----:B------:R1:W-:Y:S04]  /*4580*/  @P3 STG.E.U16 desc[UR36][R2.64+0x70], R52 ;  /* 0x0000703402003986 */ /* 0x0003e8000c101524 */
[----:B------:R2:W-:Y:S01]  /*4590*/  @P4 STG.E.U16 desc[UR36][R4.64+0x72], R53 ;  /* 0x0000723504004986 */ /* 0x0005e2000c101524 */
[----:B-1----:R-:W-:Y:S02]  /*45a0*/  @P1 IMAD.MOV.U32 R2, RZ, RZ, R6 ;  /* 0x000000ffff021224 */ /* 0x002fe400078e0006 */
[----:B------:R-:W-:-:S05]  /*45b0*/  @P1 IMAD.MOV.U32 R3, RZ, RZ, R7 ;  /* 0x000000ffff031224 */ /* 0x000fca00078e0007 */
[----:B------:R2:W-:Y:S04]  /*45c0*/  @P1 STG.E.U16 desc[UR36][R2.64+0x70], R54 ;  /* 0x0000703602001986 */ /* 0x0005e8000c101524 */
[----:B------:R2:W-:Y:S02]  /*45d0*/  @P2 STG.E.U16 desc[UR36][R6.64+0x72], R55 ;  /* 0x0000723706002986 */ /* 0x0005e4000c101524 */
.L_x_99:
[----:B------:R-:W-:Y:S05]  /*45e0*/  BSYNC B0 ;  /* 0x0000000000007941 */ /* 0x000fea0003800000 */
.L_x_37:
[----:B0-2---:R-:W2:Y:S01]  /*45f0*/  LDL.64 R2, [R1] ;  /* 0x0000000001027983 */ /* 0x005ea20000100a00 */
[----:B------:R-:W-:Y:S01]  /*4600*/  ULDC.64 UR4, c[0x0][0x650] ;  /* 0x0001940000047ab9 */ /* 0x000fe20000000a00 */
[----:B------:R0:W-:Y:S01]  /*4610*/  SYNCS.ARRIVE.TRANS64.A1T0 RZ, [R65+UR47], RZ ;  /* 0x000000ff41ff79a7 */ /* 0x0001e2000810002f */
[----:B------:R-:W-:Y:S01]  /*4620*/  PRMT R0, RZ, 0x7610, R0 ;  /* 0x00007610ff007816 */ /* 0x000fe20000000000 */
[----:B-----5:R-:W-:Y:S02]  /*4630*/  IMAD.MOV.U32 R19, RZ, RZ, -0x1 ;  /* 0xffffffffff137424 */ /* 0x020fe400078e00ff */
[----:B------:R-:W-:Y:S01]  /*4640*/  IMAD.MOV.U32 R22, RZ, RZ, -0x1 ;  /* 0xffffffffff167424 */ /* 0x000fe200078e00ff */
[----:B--2---:R-:W-:-:S04]  /*4650*/  LEA R18, P0, R2, R18, 0x1 ;  /* 0x0000001202127211 */ /* 0x004fc800078008ff */
[----:B------:R-:W-:Y:S01]  /*4660*/  LEA.HI.X R17, R2, R17, R23, 0x1, P0 ;  /* 0x0000001102117211 */ /* 0x000fe200000f0c17 */
[----:B------:R-:W-:Y:S01]  /*4670*/  IMAD.MOV.U32 R2, RZ, RZ, -0x1 ;  /* 0xffffffffff027424 */ /* 0x000fe200078e00ff */
[----:B------:R-:W-:-:S04]  /*4680*/  ISETP.GE.U32.AND P0, PT, R18, UR4, PT ;  /* 0x0000000412007c0c */ /* 0x000fc8000bf06070 */
[----:B------:R-:W-:-:S13]  /*4690*/  ISETP.GE.U32.AND.EX P0, PT, R17, UR5, PT, P0 ;  /* 0x0000000511007c0c */ /* 0x000fda000bf06100 */
[----:B0-----:R-:W-:Y:S05]  /*46a0*/  @P0 BRA `(.L_x_100) ;  /* 0x0000000400700947 */ /* 0x001fea0003800000 */
[----:B------:R-:W0:Y:S01]  /*46b0*/  S2R R10, SR_CTAID.X ;  /* 0x00000000000a7919 */ /* 0x000e220000002500 */
[----:B-1-34-:R-:W1:Y:S01]  /*46c0*/  LDC.64 R8, c[0x0][0x628] ;  /* 0x00018a00ff087b82 */ /* 0x01ae620000000a00 */
[----:B------:R-:W-:Y:S01]  /*46d0*/  ULDC UR4, c[0x0][0x150] ;  /* 0x0000540000047ab9 */ /* 0x000fe20000000800 */
[----:B------:R-:W-:Y:S01]  /*46e0*/  IMAD.MOV.U32 R6, RZ, RZ, R18 ;  /* 0x000000ffff067224 */ /* 0x000fe200078e0012 */
[----:B------:R-:W2:Y:S01]  /*46f0*/  S2R R20, SR_CTAID.Y ;  /* 0x0000000000147919 */ /* 0x000ea20000002600 */
[----:B------:R-:W-:-:S04]  /*4700*/  IMAD.MOV.U32 R7, RZ, RZ, R17 ;  /* 0x000000ffff077224 */ /* 0x000fc800078e0011 */
[----:B------:R-:W3:Y:S08]  /*4710*/  LDC R15, c[0x0][0x144] ;  /* 0x00005100ff0f7b82 */ /* 0x000ef00000000800 */
[----:B------:R-:W4:Y:S08]  /*4720*/  LDC R0, c[0x0][0x630] ;  /* 0x00018c00ff007b82 */ /* 0x000f300000000800 */
[----:B------:R-:W2:Y:S01]  /*4730*/  LDC.64 R12, c[0x0][0x620] ;  /* 0x00018800ff0c7b82 */ /* 0x000ea20000000a00 */
[----:B-1----:R-:W-:-:S04]  /*4740*/  ISETP.NE.U32.AND P0, PT, R8, RZ, PT ;  /* 0x000000ff0800720c */ /* 0x002fc80003f05070 */
[----:B------:R-:W-:Y:S02]  /*4750*/  ISETP.NE.AND.EX P0, PT, R9, RZ, PT, P0 ;  /* 0x000000ff0900720c */ /* 0x000fe40003f05300 */
[----:B0-----:R-:W-:-:S05]  /*4760*/  I2FP.F32.U32 R2, R10 ;  /* 0x0000000a00027245 */ /* 0x001fca0000201000 */
[----:B------:R-:W-:-:S04]  /*4770*/  FMUL R2, R2, UR4 ;  /* 0x0000000402027c20 */ /* 0x000fc80008400000 */
[----:B------:R0:W1:Y:S02]  /*4780*/  F2I.U32.TRUNC.NTZ R14, R2 ;  /* 0x00000002000e7305 */ /* 0x000064000020f000 */
[----:B---34-:R-:W-:Y:S05]  /*4790*/  @!P0 BRA `(.L_x_101) ;  /* 0x0000000000288947 */ /* 0x018fea0003800000 */
[----:B------:R-:W3:Y:S02]  /*47a0*/  LDC R3, c[0x0][0x634] ;  /* 0x00018d00ff037b82 */ /* 0x000ee40000000800 */
[----:B---3--:R-:W-:-:S05]  /*47b0*/  IADD3 R7, P0, R18, R3, RZ ;  /* 0x0000000312077210 */ /* 0x008fca0007f1e0ff */
[----:B------:R-:W-:-:S04]  /*47c0*/  IMAD.X R11, RZ, RZ, R17, P0 ;  /* 0x000000ffff0b7224 */ /* 0x000fc800000e0611 */
[----:B0-----:R-:W-:-:S04]  /*47d0*/  IMAD.WIDE.U32 R2, R11, R8, RZ ;  /* 0x000000080b027225 */ /* 0x001fc800078e00ff */
[----:B------:R-:W-:-:S04]  /*47e0*/  IMAD.WIDE.U32 R4, P0, R7, R9, R2 ;  /* 0x0000000907047225 */ /* 0x000fc80007800002 */
[----:B------:R-:W-:-:S04]  /*47f0*/  IMAD.WIDE.U32 R2, R7, R8, RZ ;  /* 0x0000000807027225 */ /* 0x000fc800078e00ff */
[----:B------:R-:W-:Y:S01]  /*4800*/  IMAD.X R7, RZ, RZ, RZ, P0 ;  /* 0x000000ffff077224 */ /* 0x000fe200000e06ff */
[----:B------:R-:W-:Y:S01]  /*4810*/  IADD3 RZ, P0, R3, R4, RZ ;  /* 0x0000000403ff7210 */ /* 0x000fe20007f1e0ff */
[----:B------:R-:W-:-:S04]  /*4820*/  IMAD.MOV.U32 R6, RZ, RZ, R5 ;  /* 0x000000ffff067224 */ /* 0x000fc800078e0005 */
[----:B------:R-:W-:-:S08]  /*4830*/  IMAD.WIDE.U32.X R6, R11, R9, R6, P0 ;  /* 0x000000090b067225 */ /* 0x000fd000000e0406 */
.L_x_101:
[----:B------:R-:W3:Y:S01]  /*4840*/  LDC.64 R26, c[0x0][0x640] ;  /* 0x00019000ff1a7b82 */ /* 0x000ee20000000a00 */
[-C--:B------:R-:W-:Y:S01]  /*4850*/  SHF.R.U64 R11, R6, R0.reuse, R7 ;  /* 0x00000000060b7219 */ /* 0x080fe20000001207 */
[----:B------:R-:W-:Y:S01]  /*4860*/  IMAD.MOV.U32 R19, RZ, RZ, R17 ;  /* 0x000000ffff137224 */ /* 0x000fe200078e0011 */
[----:B------:R-:W-:Y:S01]  /*4870*/  SHF.R.U32.HI R0, RZ, R0, R7 ;  /* 0x00000000ff007219 */ /* 0x000fe20000011607 */
[----:B-1----:R-:W-:Y:S01]  /*4880*/  IMAD.MOV R14, RZ, RZ, -R14 ;  /* 0x000000ffff0e7224 */ /* 0x002fe200078e0a0e */
[----:B------:R-:W-:Y:S01]  /*4890*/  IADD3 R5, P0, RZ, -R11, RZ ;  /* 0x8000000bff057210 */ /* 0x000fe20007f1e0ff */
[----:B------:R-:W-:Y:S01]  /*48a0*/  ULDC UR4, c[0x0][0x154] ;  /* 0x0000550000047ab9 */ /* 0x000fe20000000800 */
[----:B------:R-:W-:Y:S01]  /*48b0*/  IMAD.MOV.U32 R7, RZ, RZ, 0x1 ;  /* 0x00000001ff077424 */ /* 0x000fe200078e00ff */
[----:B------:R-:W1:Y:S01]  /*48c0*/  LDC R4, c[0x0][0x618] ;  /* 0x00018600ff047b82 */ /* 0x000e620000000800 */
[----:B------:R-:W-:Y:S02]  /*48d0*/  IMAD R22, R15, R14, R10 ;  /* 0x0000000e0f167224 */ /* 0x000fe400078e020a */
[----:B------:R-:W-:-:S04]  /*48e0*/  IMAD.X R3, RZ, RZ, ~R0, P0 ;  /* 0x000000ffff037224 */ /* 0x000fc800000e0e00 */
[-C--:B--2---:R-:W-:Y:S01]  /*48f0*/  IMAD R0, R3, R12.reuse, RZ ;  /* 0x0000000c03007224 */ /* 0x084fe200078e02ff */
[----:B------:R-:W2:Y:S01]  /*4900*/  LDC R6, c[0x0][0x608] ;  /* 0x00018200ff067b82 */ /* 0x000ea20000000800 */
[----:B0-----:R-:W-:-:S04]  /*4910*/  IMAD.WIDE.U32 R2, R5, R12, R18 ;  /* 0x0000000c05027225 */ /* 0x001fc800078e0012 */
[----:B------:R-:W-:Y:S01]  /*4920*/  IMAD R5, R5, R13, R0 ;  /* 0x0000000d05057224 */ /* 0x000fe200078e0200 */
[----:B------:R-:W-:Y:S02]  /*4930*/  I2FP.F32.U32 R0, R20 ;  /* 0x0000001400007245 */ /* 0x000fe40000201000 */
[----:B------:R-:W0:Y:S01]  /*4940*/  LDC R24, c[0x0][0x658] ;  /* 0x00019600ff187b82 */ /* 0x000e220000000800 */
[----:B------:R-:W-:Y:S01]  /*4950*/  IMAD.IADD R3, R3, 0x1, R5 ;  /* 0x0000000103037824 */ /* 0x000fe200078e0205 */
[----:B---3--:R-:W-:Y:S01]  /*4960*/  ISETP.NE.U32.AND P0, PT, R26, RZ, PT ;  /* 0x000000ff1a00720c */ /* 0x008fe20003f05070 */
[----:B------:R-:W-:Y:S01]  /*4970*/  FMUL R0, R0, UR4 ;  /* 0x0000000400007c20 */ /* 0x000fe20008400000 */
[----:B------:R-:W-:Y:S02]  /*4980*/  IMAD.MOV.U32 R5, RZ, RZ, -0x1 ;  /* 0xffffffffff057424 */ /* 0x000fe400078e00ff */
[----:B------:R-:W-:Y:S01]  /*4990*/  ISETP.NE.AND.EX P0, PT, R27, RZ, PT, P0 ;  /* 0x000000ff1b00720c */ /* 0x000fe20003f05300 */
[----:B------:R3:W4:Y:S01]  /*49a0*/  F2I.U32.TRUNC.NTZ R12, R0 ;  /* 0x00000000000c7305 */ /* 0x000722000020f000 */
[----:B------:R-:W3:Y:S01]  /*49b0*/  LDC R15, c[0x0][0x148] ;  /* 0x00005200ff0f7b82 */ /* 0x000ee20000000800 */
[----:B-1----:R-:W-:-:S02]  /*49c0*/  SHF.R.U64 R10, R2, R4, R3 ;  /* 0x00000004020a7219 */ /* 0x002fc40000001203 */
[----:B------:R-:W-:-:S05]  /*49d0*/  SHF.R.U32.HI R3, RZ, R4, R3 ;  /* 0x00000004ff037219 */ /* 0x000fca0000011603 */
[----:B------:R-:W1:Y:S01]  /*49e0*/  LDC R14, c[0x0][0x600] ;  /* 0x00018000ff0e7b82 */ /* 0x000e620000000800 */
[-CC-:B--2---:R-:W-:Y:S02]  /*49f0*/  SHF.R.U64 R8, R10, R6.reuse, R3.reuse ;  /* 0x000000060a087219 */ /* 0x184fe40000001203 */
[----:B------:R-:W-:-:S05]  /*4a00*/  SHF.R.U32.HI R3, RZ, R6, R3 ;  /* 0x00000006ff037219 */ /* 0x000fca0000011603 */
[----:B------:R-:W2:Y:S01]  /*4a10*/  LDC R21, c[0x0][0x648] ;  /* 0x00019200ff157b82 */ /* 0x000ea20000000800 */
[-CC-:B0-----:R-:W-:Y:S02]  /*4a20*/  SHF.R.U64 R13, R8, R24.reuse, R3.reuse ;  /* 0x00000018080d7219 */ /* 0x181fe40000001203 */
[-C--:B------:R-:W-:Y:S02]  /*4a30*/  SHF.L.U32 R5, R5, R24.reuse, RZ ;  /* 0x0000001805057219 */ /* 0x080fe400000006ff */
[-C--:B------:R-:W-:Y:S01]  /*4a40*/  SHF.R.U32.HI R3, RZ, R24.reuse, R3 ;  /* 0x00000018ff037219 */ /* 0x080fe20000011603 */
[----:B------:R-:W-:Y:S01]  /*4a50*/  IMAD.MOV.U32 R2, RZ, RZ, R13 ;  /* 0x000000ffff027224 */ /* 0x000fe200078e000d */
[----:B------:R-:W-:Y:S01]  /*4a60*/  SHF.L.U32 R24, R7, R24, RZ ;  /* 0x0000001807187219 */ /* 0x000fe200000006ff */
[----:B------:R-:W0:Y:S01]  /*4a70*/  LDC R25, c[0x0][0x638] ;  /* 0x00018e00ff197b82 */ /* 0x000e220000000800 */
[----:B------:R-:W-:-:S07]  /*4a80*/  LOP3.LUT R19, RZ, R5, RZ, 0x33, !PT ;  /* 0x00000005ff137212 */ /* 0x000fce00078e33ff */
[----:B------:R-:W0:Y:S01]  /*4a90*/  LDC R28, c[0x0][0x610] ;  /* 0x00018400ff1c7b82 */ /* 0x000e220000000800 */
[----:B----4-:R-:W-:Y:S05]  /*4aa0*/  @!P0 BRA `(.L_x_102) ;  /* 0x0000000000288947 */ /* 0x010fea0003800000 */
[----:B---3--:R-:W3:Y:S02]  /*4ab0*/  LDC R0, c[0x0][0x64c] ;  /* 0x00019300ff007b82 */ /* 0x008ee40000000800 */
        /* <DEDUP_REMOVED lines=9> */
.L_x_102:
[----:B------:R-:W4:Y:S01]  /*4b50*/  LDC R4, c[0x0][0x65c] ;  /* 0x00019700ff047b82 */ /* 0x000f220000000800 */
[----:B--23--:R-:W-:Y:S01]  /*4b60*/  SHF.R.U64 R0, R2, R21, R3 ;  /* 0x0000001502007219 */ /* 0x00cfe20000001203 */
[----:B-1----:R-:W-:Y:S01]  /*4b70*/  VIADD R3, R14, 0xffffffff ;  /* 0xffffffff0e037836 */ /* 0x002fe20000000000 */
[----:B------:R-:W-:Y:S01]  /*4b80*/  LOP3.LUT R19, R8, R19, RZ, 0xc0, !PT ;  /* 0x0000001308137212 */ /* 0x000fe200078ec0ff */
[----:B------:R-:W-:Y:S02]  /*4b90*/  IMAD.MOV R12, RZ, RZ, -R12 ;  /* 0x000000ffff0c7224 */ /* 0x000fe400078e0a0c */
[----:B------:R-:W-:Y:S01]  /*4ba0*/  IMAD.MOV R2, RZ, RZ, -R0 ;  /* 0x000000ffff027224 */ /* 0x000fe200078e0a00 */
[----:B------:R-:W-:Y:S01]  /*4bb0*/  LOP3.LUT R3, R10, R3, RZ, 0xc0, !PT ;  /* 0x000000030a037212 */ /* 0x000fe200078ec0ff */
[----:B------:R-:W-:Y:S02]  /*4bc0*/  IMAD R19, R24, R0, R19 ;  /* 0x0000000018137224 */ /* 0x000fe400078e0213 */
[----:B0-----:R-:W-:-:S04]  /*4bd0*/  IMAD R0, R2, R25, R13 ;  /* 0x0000001902007224 */ /* 0x001fc800078e020d */
[----:B------:R-:W-:Y:S01]  /*4be0*/  IMAD R2, R0, R14, R3 ;  /* 0x0000000e00027224 */ /* 0x000fe200078e0203 */
[----:B----4-:R-:W-:Y:S01]  /*4bf0*/  ISETP.NE.AND P0, PT, R4, 0x1, PT ;  /* 0x000000010400780c */ /* 0x010fe20003f05270 */
[----:B------:R-:W-:-:S05]  /*4c00*/  IMAD.MOV.U32 R4, RZ, RZ, 0x1 ;  /* 0x00000001ff047424 */ /* 0x000fca00078e00ff */
[----:B------:R-:W-:-:S07]  /*4c10*/  PRMT R0, R4, 0x7610, R0 ;  /* 0x0000761004007816 */ /* 0x000fce0000000000 */
[----:B------:R-:W-:-:S04]  /*4c20*/  @P0 IMAD R22, R15, R12, R20 ;  /* 0x0000000c0f160224 */ /* 0x000fc800078e0214 */
[----:B------:R-:W-:-:S05]  /*4c30*/  IMAD R19, R19, R28, R22 ;  /* 0x0000001c13137224 */ /* 0x000fca00078e0216 */
[----:B------:R-:W-:Y:S02]  /*4c40*/  SEL R22, R2, R19, !P0 ;  /* 0x0000001302167207 */ /* 0x000fe40004000000 */
[----:B------:R-:W-:Y:S01]  /*4c50*/  SEL R19, R19, R2, !P0 ;  /* 0x0000000213137207 */ /* 0x000fe20004000000 */
[----:B------:R-:W-:-:S07]  /*4c60*/  IMAD.MOV.U32 R2, RZ, RZ, R11 ;  /* 0x000000ffff027224 */ /* 0x000fce00078e000b */
.L_x_100:
[----:B------:R-:W-:Y:S02]  /*4c70*/  LOP3.LUT P0, RZ, R0, 0xff, RZ, 0xc0, !PT ;  /* 0x000000ff00ff7812 */ /* 0x000fe4000780c0ff */
[----:B------:R-:W-:-:S11]  /*4c80*/  LOP3.LUT R73, R73, 0x1, RZ, 0x3c, !PT ;  /* 0x0000000149497812 */ /* 0x000fd600078e3cff */
[----:B------:R-:W-:Y:S05]  /*4c90*/  @P0 BRA `(.L_x_103) ;  /* 0xffffffcc004c0947 */ /* 0x000fea000383ffff */
[----:B------:R-:W-:Y:S05]  /*4ca0*/  EXIT ;  /* 0x000000000000794d */ /* 0x000fea0003800000 */
.L_x_18:
[----:B------:R-:W-:-:S08]  /*4cb0*/  ISETP.NE.AND P0, PT, R5, RZ, PT ;  /* 0x000000ff0500720c */ /* 0x000fd00003f05270 */
[----:B0-2---:R-:W0:-:S00]  /*4cc0*/  USETMAXREG.DEALLOC.CTAPOOL 0x28 ;  /* 0x00000028000079c8 */ /* 0x005e0000080e0500 */
[----:B------:R-:W-:Y:S05]  /*4cd0*/  @P0 EXIT ;  /* 0x000000000000094d */ /* 0x000fea0003800000 */
[----:B0-----:R-:W-:Y:S01]  /*4ce0*/  LOP3.LUT P0, RZ, R8, 0xff, RZ, 0xc0, !PT ;  /* 0x000000ff08ff7812 */ /* 0x001fe2000780c0ff */
[----:B------:R-:W-:Y:S02]  /*4cf0*/  IMAD.MOV.U32 R0, RZ, RZ, 0x1 ;  /* 0x00000001ff007424 */ /* 0x000fe400078e00ff */
[----:B------:R-:W-:-:S10]  /*4d00*/  IMAD.MOV.U32 R6, RZ, RZ, RZ ;  /* 0x000000ffff067224 */ /* 0x000fd400078e00ff */
[----:B------:R-:W-:Y:S05]  /*4d10*/  @!P0 BRA `(.L_x_104) ;  /* 0x0000000c00388947 */ /* 0x000fea0003800000 */
[----:B------:R-:W0:Y:S01]  /*4d20*/  S2UR UR8, SR_CgaCtaId ;  /* 0x00000000000879c3 */ /* 0x000e220000008800 */
[----:B------:R-:W-:Y:S01]  /*4d30*/  LOP3.LUT P0, RZ, R4, 0x1f, RZ, 0xc0, !PT ;  /* 0x0000001f04ff7812 */ /* 0x000fe2000780c0ff */
[----:B------:R-:W-:Y:S01]  /*4d40*/  ULDC UR5, c[0x0][0x658] ;  /* 0x0001960000057ab9 */ /* 0x000fe20000000800 */
[----:B------:R-:W-:Y:S01]  /*4d50*/  UMOV UR6, 0xffffffff ;  /* 0xffffffff00067882 */ /* 0x000fe20000000000 */
[----:B------:R-:W-:Y:S01]  /*4d60*/  BSSY B0, `(.L_x_104) ;  /* 0x00000c9000007945 */ /* 0x000fe20003800000 */
[----:B------:R-:W-:Y:S01]  /*4d70*/  USHF.L.U32 UR6, UR6, UR5, URZ ;  /* 0x0000000506067299 */ /* 0x000fe2000800063f */
[C---:B------:R-:W-:Y:S01]  /*4d80*/  ISETP.NE.AND P2, PT, R3.reuse, RZ, PT ;  /* 0x000000ff0300720c */ /* 0x040fe20003f45270 */
[----:B------:R-:W-:Y:S01]  /*4d90*/  IMAD.MOV.U32 R9, RZ, RZ, 0x1 ;  /* 0x00000001ff097424 */ /* 0x000fe200078e00ff */
[----:B------:R-:W-:Y:S01]  /*4da0*/  ISETP.NE.OR P0, PT, R3, RZ, !P0 ;  /* 0x000000ff0300720c */ /* 0x000fe20004705670 */
[----:B------:R-:W-:Y:S01]  /*4db0*/  IMAD.MOV.U32 R0, RZ, RZ, 0x1 ;  /* 0x00000001ff007424 */ /* 0x000fe200078e00ff */
[----:B------:R-:W-:Y:S01]  /*4dc0*/  LOP3.LUT R7, R16, 0x2, RZ, 0xfc, !PT ;  /* 0x0000000210077812 */ /* 0x000fe200078efcff */
[----:B------:R-:W-:Y:S01]  /*4dd0*/  IMAD.MOV.U32 R6, RZ, RZ, RZ ;  /* 0x000000ffff067224 */ /* 0x000fe200078e00ff */
[----:B------:R-:W-:Y:S01]  /*4de0*/  ULDC UR4, c[0x0][0x600] ;  /* 0x0001800000047ab9 */ /* 0x000fe20000000800 */
[----:B------:R-:W-:Y:S01]  /*4df0*/  UMOV UR7, 0x1 ;  /* 0x0000000100077882 */ /* 0x000fe20000000000 */
[----:B------:R-:W-:-:S02]  /*4e00*/  UIADD3 UR22, UR40, 0x1, URZ ;  /* 0x0000000128167890 */ /* 0x000fc4000fffe03f */
[----:B------:R-:W-:Y:S02]  /*4e10*/  UIADD3 UR15, UR4, -0x1, URZ ;  /* 0xffffffff040f7890 */ /* 0x000fe4000fffe03f */
[----:B------:R-:W-:Y:S02]  /*4e20*/  USHF.L.U32 UR17, UR7, UR5, URZ ;  /* 0x0000000507117299 */ /* 0x000fe4000800063f */
[----:B------:R-:W-:Y:S01]  /*4e30*/  ULOP3.LUT UR16, URZ, UR6, URZ, 0x33, !UPT ;  /* 0x000000063f107292 */ /* 0x000fe2000f8e333f */
[----:B------:R-:W-:Y:S01]  /*4e40*/  ULDC.64 UR20, c[0x0][0x198] ;  /* 0x0000660000147ab9 */ /* 0x000fe20000000a00 */
[----:B0-----:R-:W-:-:S10]  /*4e50*/  IMAD.U32 R8, RZ, RZ, UR8 ;  /* 0x00000008ff087e24 */ /* 0x001fd4000f8e00ff */
.L_x_116:
[----:B------:R-:W-:-:S03]  /*4e60*/  UMOV UR4, 0xffffffff ;  /* 0xffffffff00047882 */ /* 0x000fc60000000000 */
[----:B------:R-:W-:Y:S05]  /*4e70*/  BRA.DIV UR4, `(.L_x_105) ;  /* 0x0000001e04547947 */ /* 0x000fea000b800000 */
[----:B------:R-:W-:-:S13]  /*4e80*/  ELECT P6, URZ, PT ;  /* 0x00000000003f782f */ /* 0x000fda00038c0000 */
.L_x_153:
[----:B------:R-:W0:Y:S01]  /*4e90*/  LDC R3, c[0x0][0x28c] ;  /* 0x0000a300ff037b82 */ /* 0x000e220000000800 */
[----:B------:R-:W-:Y:S01]  /*4ea0*/  BSSY B1, `(.L_x_106) ;  /* 0x000003c000017945 */ /* 0x000fe20003800000 */
[----:B0-----:R-:W-:-:S13]  /*4eb0*/  ISETP.LT.OR P6, PT, R3, 0x1, !P6 ;  /* 0x000000010300780c */ /* 0x001fda00077c1670 */
[----:B------:R-:W-:Y:S05]  /*4ec0*/  @P6 BRA `(.L_x_107) ;  /* 0x0000000000e46947 */ /* 0x000fea0003800000 */
[----:B------:R-:W-:Y:S02]  /*4ed0*/  IMAD R8, R19, 0x4, R8 ;  /* 0x0000000413087824 */ /* 0x000fe400078e0208 */
[----:B------:R-:W-:Y:S02]  /*4ee0*/  IMAD.SHL.U32 R22, R22, 0x40, RZ ;  /* 0x0000004016167824 */ /* 0x000fe400078e00ff */
[----:B------:R-:W-:Y:S02]  /*4ef0*/  IMAD.MOV.U32 R14, RZ, RZ, RZ ;  /* 0x000000ffff0e7224 */ /* 0x000fe400078e00ff */
[----:B------:R-:W-:Y:S02]  /*4f00*/  IMAD.U32 R15, RZ, RZ, UR22 ;  /* 0x00000016ff0f7e24 */ /* 0x000fe4000f8e00ff */
[----:B------:R-:W-:Y:S02]  /*4f10*/  IMAD.MOV.U32 R3, RZ, RZ, R0 ;  /* 0x000000ffff037224 */ /* 0x000fe400078e0000 */
[----:B------:R-:W-:-:S02]  /*4f20*/  IMAD.MOV.U32 R5, RZ, RZ, R6 ;  /* 0x000000ffff057224 */ /* 0x000fc400078e0006 */
[----:B------:R-:W-:-:S07]  /*4f30*/  IMAD.SHL.U32 R11, R8, 0x10, RZ ;  /* 0x00000010080b7824 */ /* 0x000fce00078e00ff */
.L_x_111:
[----:B------:R-:W0:Y:S01]  /*4f40*/  S2UR UR4, SR_CgaCtaId ;  /* 0x00000000000479c3 */ /* 0x000e220000008800 */
[----:B------:R-:W-:Y:S02]  /*4f50*/  MOV R13, 0x400 ;  /* 0x00000400000d7802 */ /* 0x000fe40000000f00 */
[----:B------:R-:W-:-:S05]  /*4f60*/  SHF.L.U32 R4, R3, 0x1f, RZ ;  /* 0x0000001f03047819 */ /* 0x000fca00000006ff */
[----:B------:R-:W1:Y:S01]  /*4f70*/  @!P2 LDC R10, c[0x0][0x500] ;  /* 0x00014000ff0aab82 */ /* 0x000e620000000800 */
[----:B0-----:R-:W-:-:S05]  /*4f80*/  IMAD.U32 R8, RZ, RZ, UR4 ;  /* 0x00000004ff087e24 */ /* 0x001fca000f8e00ff */
[----:B------:R-:W-:-:S05]  /*4f90*/  LEA R12, R8, R13, 0x18 ;  /* 0x0000000d080c7211 */ /* 0x000fca00078ec0ff */
[----:B------:R-:W-:-:S04]  /*4fa0*/  IMAD R13, R5, 0x8, R12 ;  /* 0x00000008050d7824 */ /* 0x000fc800078e020c */
[----:B------:R-:W0:Y:S02]  /*4fb0*/  SYNCS.PHASECHK.TRANS64.TRYWAIT P1, [R13+URZ+0xe0], R4 ;  /* 0x0000e0040d0075a7 */ /* 0x000e24000802017f */
[----:B01----:R-:W-:Y:S05]  /*4fc0*/  @!P1 BRA `(.L_x_108) ;  /* 0x0000001c00209947 */ /* 0x003fea0003800000 */
.L_x_154:
[----:B0-----:R-:W-:Y:S01]  /*4fd0*/  PRMT R4, R7, 0x9910, RZ ;  /* 0x0000991007047816 */ /* 0x001fe200000000ff */
[----:B------:R0:W-:Y:S03]  /*4fe0*/  @!P2 SYNCS.ARRIVE.TRANS64 RZ, [R13+URZ], R10 ;  /* 0x0000000a0dffa9a7 */ /* 0x0001e6000800003f */
[----:B------:R-:W-:-:S13]  /*4ff0*/  ISETP.NE.AND P1, PT, R4, 0x2, PT ;  /* 0x000000020400780c */ /* 0x000fda0003f25270 */
[----:B0-----:R-:W-:Y:S05]  /*5000*/  @P1 BRA `(.L_x_109) ;  /* 0x0000000000041947 */ /* 0x001fea0003800000 */
[----:B------:R-:W-:Y:S01]  /*5010*/  BPT.TRAP 0x1 ;  /* 0x000000040000795c */ /* 0x000fe20000300000 */
.L_x_109:
[----:B------:R-:W-:Y:S05]  /*5020*/  @P0 BRA `(.L_x_110) ;  /* 0x0000000000040947 */ /* 0x000fea0003800000 */
[----:B------:R-:W-:Y:S01]  /*5030*/  BPT.TRAP 0x1 ;  /* 0x000000040000795c */ /* 0x000fe20000300000 */
.L_x_110:
[----:B------:R-:W-:Y:S01]  /*5040*/  IMAD R4, R5, 0x4, R8 ;  /* 0x0000000405047824 */ /* 0x000fe200078e0208 */
[----:B------:R-:W-:Y:S01]  /*5050*/  R2UR UR9, R13 ;  /* 0x000000000d0972ca */ /* 0x000fe200000e0000 */
[----:B------:R-:W-:Y:S01]  /*5060*/  VIADD R15, R15, 0xffffffff ;  /* 0xffffffff0f0f7836 */ /* 0x000fe20000000000 */
[----:B------:R-:W-:Y:S01]  /*5070*/  UIADD3 UR4, UP0, UR20, 0xf0, URZ ;  /* 0x000000f014047890 */ /* 0x000fe2000ff1e03f */
[----:B------:R-:W-:Y:S01]  /*5080*/  IMAD.SHL.U32 R4, R4, 0x200, RZ ;  /* 0x0000020004047824 */ /* 0x000fe200078e00ff */
[----:B------:R-:W-:Y:S01]  /*5090*/  R2UR UR11, R11 ;  /* 0x000000000b0b72ca */ /* 0x000fe200000e0000 */
[----:B------:R-:W-:Y:S01]  /*50a0*/  UIADD3 UR24, UP1, UR20, 0x1f0, URZ ;  /* 0x000001f014187890 */ /* 0x000fe2000ff3e03f */
[----:B------:R-:W-:Y:S01]  /*50b0*/  R2UR UR10, R14 ;  /* 0x000000000e0a72ca */ /* 0x000fe200000e0000 */
[--C-:B------:R-:W-:Y:S01]  /*50c0*/  IMAD R4, R4, 0x2, R12.reuse ;  /* 0x0000000204047824 */ /* 0x100fe200078e020c */
[----:B------:R-:W-:Y:S01]  /*50d0*/  R2UR UR12, R2 ;  /* 0x00000000020c72ca */ /* 0x000fe200000e0000 */
[C---:B------:R-:W-:Y:S01]  /*50e0*/  IMAD R12, R5.reuse, 0x1000, R12 ;  /* 0x00001000050c7824 */ /* 0x040fe200078e020c */
[----:B------:R-:W-:Y:S01]  /*50f0*/  R2UR UR18, R22 ;  /* 0x00000000161272ca */ /* 0x000fe200000e0000 */
[----:B------:R-:W-:Y:S01]  /*5100*/  VIADD R5, R5, 0x1 ;  /* 0x0000000105057836 */ /* 0x000fe20000000000 */
[----:B------:R-:W-:Y:S01]  /*5110*/  R2UR UR5, R4 ;  /* 0x00000000040572ca */ /* 0x000fe200000e0000 */
[----:B------:R-:W-:Y:S01]  /*5120*/  UIADD3.X UR25, URZ, UR21, URZ, UP1, !UPT ;  /* 0x000000153f197290 */ /* 0x000fe20008ffe43f */
[----:B------:R-:W-:Y:S01]  /*5130*/  R2UR UR8, R12 ;  /* 0x000000000c0872ca */ /* 0x000fe200000e0000 */
[----:B------:R-:W-:Y:S01]  /*5140*/  UMOV UR19, 0xf0000 ;  /* 0x000f000000137882 */ /* 0x000fe20000000000 */
[----:B------:R-:W-:Y:S01]  /*5150*/  ISETP.GT.AND P3, PT, R15, 0x1, PT ;  /* 0x000000010f00780c */ /* 0x000fe20003f64270 */
[----:B------:R-:W-:Y:S01]  /*5160*/  UMOV UR6, 0x0 ;  /* 0x0000000000067882 */ /* 0x000fe20000000000 */
[----:B------:R-:W-:Y:S01]  /*5170*/  UMOV UR7, 0x10000000 ;  /* 0x1000000000077882 */ /* 0x000fe20000000000 */
[----:B------:R-:W-:Y:S01]  /*5180*/  ISETP.NE.AND P1, PT, R5, 0x1c, PT ;  /* 0x0000001c0500780c */ /* 0x000fe20003f25270 */
[----:B------:R-:W-:-:S03]  /*5190*/  VIADD R14, R14, 0x20 ;  /* 0x000000200e0e7836 */ /* 0x000fc60000000000 */
[----:B------:R-:W-:Y:S02]  /*51a0*/  SEL R4, RZ, 0x1, P1 ;  /* 0x00000001ff047807 */ /* 0x000fe40000800000 */
[----:B------:R-:W-:Y:S01]  /*51b0*/  UIADD3 UR13, UR5, 0x300, URZ ;  /* 0x00000300050d7890 */ /* 0x000fe2000fffe03f */
[----:B------:R-:W-:Y:S01]  /*51c0*/  SEL R5, R5, RZ, P1 ;  /* 0x000000ff05057207 */ /* 0x000fe20000800000 */
[----:B------:R-:W-:Y:S01]  /*51d0*/  UIADD3.X UR5, URZ, UR21, URZ, UP0, !UPT ;  /* 0x000000153f057290 */ /* 0x000fe200087fe43f */
[----:B------:R-:W-:Y:S01]  /*51e0*/  LOP3.LUT R3, R3, R4, RZ, 0x3c, !PT ;  /* 0x0000000403037212 */ /* 0x000fe200078e3cff */
[----:B------:R-:W-:-:S03]  /*51f0*/  UIADD3 UR14, UR8, 0x1c300, URZ ;  /* 0x0001c300080e7890 */ /* 0x000fc6000fffe03f */
[----:B------:R-:W-:-:S04]  /*5200*/  UMOV UR8, UR13 ;  /* 0x0000000d00087c82 */ /* 0x000fc80008000000 */
[----:B------:R0:W-:Y:S02]  /*5210*/  UTMALDG.3D.MULTICAST [UR8], [UR4], UR19, desc[UR6] ;  /* 0x00000608040073b4 */ /* 0x0001e40008011813 */
[----:B0-----:R-:W-:Y:S01]  /*5220*/  UMOV UR8, UR14 ;  /* 0x0000000e00087c82 */ /* 0x001fe20008000000 */
[----:B------:R-:W-:Y:S02]  /*5230*/  UMOV UR11, UR18 ;  /* 0x00000012000b7c82 */ /* 0x000fe40008000000 */
[----:B------:R0:W-:Y:S02]  /*5240*/  UTMALDG.3D [UR8], [UR24], desc[UR6] ;  /* 0x00000608180075b4 */ /* 0x0001e40008011000 */
[----:B0-----:R-:W-:Y:S05]  /*5250*/  @P3 BRA `(.L_x_111) ;  /* 0xfffffffc00383947 */ /* 0x001fea000383ffff */
.L_x_107:
[----:B------:R-:W-:Y:S05]  /*5260*/  BSYNC B1 ;  /* 0x0000000000017941 */ /* 0x000fea0003800000 */
.L_x_106:
[----:B------:R-:W2:Y:S01]  /*5270*/  LDL.64 R12, [R1] ;  /* 0x00000000010c7983 */ /* 0x000ea20000100a00 */
[----:B------:R-:W-:Y:S01]  /*5280*/  LOP3.LUT P4, RZ, R9, 0xff, RZ, 0xc0, !PT ;  /* 0x000000ff09ff7812 */ /* 0x000fe2000788c0ff */
[----:B------:R-:W-:Y:S01]  /*5290*/  VIADD R9, R6, UR40 ;  /* 0x0000002806097c36 */ /* 0x000fe20008000000 */
[----:B------:R-:W-:Y:S01]  /*52a0*/  ULDC.64 UR4, c[0x0][0x650] ;  /* 0x0001940000047ab9 */ /* 0x000fe20000000a00 */
[----:B------:R-:W-:Y:S01]  /*52b0*/  IMAD.U32 R2, RZ, RZ, UR40 ;  /* 0x00000028ff027e24 */ /* 0x000fe2000f8e00ff */
[----:B------:R-:W-:Y:S01]  /*52c0*/  UISETP.GE.U32.AND UP0, UPT, UR40, 0x1c, UPT ;  /* 0x0000001c2800788c */ /* 0x000fe2000bf06070 */
[----:B------:R-:W-:Y:S01]  /*52d0*/  BSSY B1, `(.L_x_112) ;  /* 0x000006f000017945 */ /* 0x000fe20003800000 */
[----:B------:R-:W-:Y:S01]  /*52e0*/  ISETP.GT.U32.AND P1, PT, R9, 0x1b, PT ;  /* 0x0000001b0900780c */ /* 0x000fe20003f24070 */
[----:B------:R-:W-:Y:S02]  /*52f0*/  IMAD.MOV.U32 R19, RZ, RZ, -0x1 ;  /* 0xffffffffff137424 */ /* 0x000fe400078e00ff */
[----:B------:R-:W-:Y:S01]  /*5300*/  IMAD.MOV.U32 R22, RZ, RZ, -0x1 ;  /* 0xffffffffff167424 */ /* 0x000fe200078e00ff */
[----:B------:R-:W-:-:S02]  /*5310*/  ISETP.LT.U32.AND P1, PT, R2, 0x1c, P1 ;  /* 0x0000001c0200780c */ /* 0x000fc40000f21070 */
[----:B------:R-:W-:Y:S01]  /*5320*/  PLOP3.LUT P3, PT, PT, PT, UP0, 0x80, 0x0 ;  /* 0x000000000000781c */ /* 0x000fe20003f6f008 */
[----:B------:R-:W0:Y:S01]  /*5330*/  @P4 S2R R8, SR_CgaCtaId ;  /* 0x0000000000084919 */ /* 0x000e220000008800 */
[----:B------:R-:W-:Y:S02]  /*5340*/  @P4 MOV R3, 0x400 ;  /* 0x0000040000034802 */ /* 0x000fe40000000f00 */
[----:B------:R-:W-:Y:S02]  /*5350*/  SEL R5, RZ, 0x1, !P1 ;  /* 0x00000001ff057807 */ /* 0x000fe40004800000 */
[----:B------:R-:W-:Y:S02]  /*5360*/  SHF.R.U32.HI R2, RZ, 0x2, R9 ;  /* 0x00000002ff027819 */ /* 0x000fe40000011609 */
[----:B------:R-:W-:Y:S02]  /*5370*/  LOP3.LUT R0, R0, R5, RZ, 0x3c, !PT ;  /* 0x0000000500007212 */ /* 0x000fe400078e3cff */
[----:B0-----:R-:W-:-:S04]  /*5380*/  @P4 LEA R3, R8, R3, 0x18 ;  /* 0x0000000308034211 */ /* 0x001fc800078ec0ff */
[----:B------:R0:W-:Y:S02]  /*5390*/  @P4 SYNCS.ARRIVE.TRANS64.A1T0 RZ, [R3+URZ+0x1f8], RZ ;  /* 0x0001f8ff03ff49a7 */ /* 0x0001e4000810003f */
[----:B0-----:R-:W-:-:S04]  /*53a0*/  IMAD.WIDE.U32 R2, R2, 0x24924925, RZ ;  /* 0x2492492502027825 */ /* 0x001fc800078e00ff */
[----:B------:R-:W-:Y:S01]  /*53b0*/  IMAD R6, R3, -0x1c, R9 ;  /* 0xffffffe403067824 */ /* 0x000fe200078e0209 */
[--C-:B------:R-:W-:Y:S01]  /*53c0*/  @P3 LOP3.LUT R0, R0, 0x1, R3.reuse, 0x78, !PT ;  /* 0x0000000100003812 */ /* 0x100fe200078e7803 */
[----:B------:R-:W-:Y:S01]  /*53d0*/  IMAD.MOV.U32 R2, RZ, RZ, -0x1 ;  /* 0xffffffffff027424 */ /* 0x000fe200078e00ff */
[----:B------:R-:W-:Y:S02]  /*53e0*/  PRMT R3, RZ, 0x7610, R3 ;  /* 0x00007610ff037816 */ /* 0x000fe40000000003 */
[----:B------:R-:W-:Y:S02]  /*53f0*/  PRMT R9, RZ, 0x7610, R9 ;  /* 0x00007610ff097816 */ /* 0x000fe40000000009 */
[----:B--2---:R-:W-:-:S04]  /*5400*/  IADD3 R18, P4, R18, R12, RZ ;  /* 0x0000000c12127210 */ /* 0x004fc80007f9e0ff */
[----:B------:R-:W-:Y:S01]  /*5410*/  ISETP.GE.U32.AND P1, PT, R18, UR4, PT ;  /* 0x0000000412007c0c */ /* 0x000fe2000bf26070 */
[----:B------:R-:W-:-:S05]  /*5420*/  IMAD.X R17, R17, 0x1, R23, P4 ;  /* 0x0000000111117824 */ /* 0x000fca00020e0617 */
[----:B------:R-:W-:-:S13]  /*5430*/  ISETP.GE.U32.AND.EX P1, PT, R17, UR5, PT, P1 ;  /* 0x0000000511007c0c */ /* 0x000fda000bf26110 */
[----:B------:R-:W-:Y:S05]  /*5440*/  @P1 BRA `(.L_x_113) ;  /* 0x00000004005c1947 */ /* 0x000fea0003800000 */
[----:B------:R-:W0:Y:S01]  /*5450*/  S2R R12, SR_CTAID.X ;  /* 0x00000000000c7919 */ /* 0x000e220000002500 */
[----:B------:R-:W-:Y:S01]  /*5460*/  ULDC.64 UR4, c[0x0][0x628] ;  /* 0x00018a0000047ab9 */ /* 0x000fe20000000a00 */
[----:B------:R-:W1:Y:S01]  /*5470*/  LDC R13, c[0x0][0x144] ;  /* 0x00005100ff0d7b82 */ /* 0x000e620000000800 */
[----:B------:R-:W-:Y:S01]  /*5480*/  ISETP.NE.U32.AND P1, PT, RZ, UR4, PT ;  /* 0x00000004ff007c0c */ /* 0x000fe2000bf25070 */
[----:B------:R-:W2:Y:S01]  /*5490*/  S2R R10, SR_CTAID.Y ;  /* 0x00000000000a7919 */ /* 0x000ea20000002600 */
[----:B------:R-:W-:Y:S01]  /*54a0*/  ULDC UR7, c[0x0][0x630] ;  /* 0x00018c0000077ab9 */ /* 0x000fe20000000800 */
[----:B------:R-:W-:Y:S01]  /*54b0*/  ULDC UR8, c[0x0][0x150] ;  /* 0x0000540000087ab9 */ /* 0x000fe20000000800 */
[----:B------:R-:W-:Y:S01]  /*54c0*/  ISETP.NE.AND.EX P1, PT, RZ, UR5, PT, P1 ;  /* 0x00000005ff007c0c */ /* 0x000fe2000bf25310 */
[----:B------:R-:W-:Y:S02]  /*54d0*/  IMAD.MOV.U32 R2, RZ, RZ, R18 ;  /* 0x000000ffff027224 */ /* 0x000fe400078e0012 */
[----:B------:R-:W-:Y:S01]  /*54e0*/  IMAD.MOV.U32 R3, RZ, RZ, R17 ;  /* 0x000000ffff037224 */ /* 0x000fe200078e0011 */
[----:B0-----:R-:W-:-:S09]  /*54f0*/  I2FP.F32.U32 R14, R12 ;  /* 0x0000000c000e7245 */ /* 0x001fd20000201000 */
[----:B------:R-:W-:Y:S05]  /*5500*/  @!P1 BRA `(.L_x_114) ;  /* 0x0000000000289947 */ /* 0x000fea0003800000 */
[----:B------:R-:W-:Y:S02]  /*5510*/  ULDC UR6, c[0x0][0x634] ;  /* 0x00018d0000067ab9 */ /* 0x000fe40000000800 */
[----:B------:R-:W-:-:S05]  /*5520*/  IADD3 R3, P1, R18, UR6, RZ ;  /* 0x0000000612037c10 */ /* 0x000fca000ff3e0ff */
[----:B------:R-:W-:-:S04]  /*5530*/  IMAD.X R11, RZ, RZ, R17, P1 ;  /* 0x000000ffff0b7224 */ /* 0x000fc800008e0611 */
[----:B------:R-:W-:-:S04]  /*5540*/  IMAD.WIDE.U32 R4, R11, UR4, RZ ;  /* 0x000000040b047c25 */ /* 0x000fc8000f8e00ff */
[----:B------:R-:W-:-:S04]  /*5550*/  IMAD.WIDE.U32 R4, P1, R3, UR5, R4 ;  /* 0x0000000503047c25 */ /* 0x000fc8000f820004 */
[----:B------:R-:W-:-:S04]  /*5560*/  IMAD.WIDE.U32 R2, R3, UR4, RZ ;  /* 0x0000000403027c25 */ /* 0x000fc8000f8e00ff */
[----:B------:R-:W-:Y:S01]  /*5570*/  IMAD.MOV.U32 R2, RZ, RZ, R5 ;  /* 0x000000ffff027224 */ /* 0x000fe200078e0005 */
[----:B------:R-:W-:Y:S01]  /*5580*/  IADD3 RZ, P3, R3, R4, RZ ;  /* 0x0000000403ff7210 */ /* 0x000fe20007f7e0ff */
[----:B------:R-:W-:-:S04]  /*5590*/  IMAD.X R3, RZ, RZ, RZ, P1 ;  /* 0x000000ffff037224 */ /* 0x000fc800008e06ff */
[----:B------:R-:W-:-:S08]  /*55a0*/  IMAD.WIDE.U32.X R2, R11, UR5, R2, P3 ;  /* 0x000000050b027c25 */ /* 0x000fd000098e0402 */
.L_x_114:
[----:B------:R-:W-:Y:S01]  /*55b0*/  FMUL R14, R14, UR8 ;  /* 0x000000080e0e7c20 */ /* 0x000fe20008400000 */
[--C-:B------:R-:W-:Y:S01]  /*55c0*/  SHF.R.U64 R11, R2, UR7, R3.reuse ;  /* 0x00000007020b7c19 */ /* 0x100fe20008001203 */
[----:B------:R-:W-:Y:S01]  /*55d0*/  ULDC.64 UR4, c[0x0][0x620] ;  /* 0x0001880000047ab9 */ /* 0x000fe20000000a00 */
[----:B------:R-:W-:Y:S01]  /*55e0*/  SHF.R.U32.HI R2, RZ, UR7, R3 ;  /* 0x00000007ff027c19 */ /* 0x000fe20008011603 */
[----:B------:R-:W-:Y:S01]  /*55f0*/  IMAD.MOV.U32 R3, RZ, RZ, R17 ;  /* 0x000000ffff037224 */ /* 0x000fe200078e0011 */
[----:B------:R-:W-:Y:S01]  /*5600*/  IADD3 R15, P1, RZ, -R11, RZ ;  /* 0x8000000bff0f7210 */ /* 0x000fe20007f3e0ff */
[----:B------:R-:W0:Y:S01]  /*5610*/  F2I.U32.TRUNC.NTZ R14, R14 ;  /* 0x0000000e000e7305 */ /* 0x000e22000020f000 */
[----:B------:R-:W-:-:S03]  /*5620*/  ULDC.64 UR6, c[0x0][0x640] ;  /* 0x0001900000067ab9 */ /* 0x000fc60000000a00 */
[----:B------:R-:W-:Y:S01]  /*5630*/  IMAD.X R2, RZ, RZ, ~R2, P1 ;  /* 0x000000ffff027224 */ /* 0x000fe200008e0e02 */
[----:B------:R-:W-:-:S03]  /*5640*/  ISETP.NE.U32.AND P1, PT, RZ, UR6, PT ;  /* 0x00000006ff007c0c */ /* 0x000fc6000bf25070 */
[----:B------:R-:W-:Y:S01]  /*5650*/  IMAD R2, R2, UR4, RZ ;  /* 0x0000000402027c24 */ /* 0x000fe2000f8e02ff */
[----:B------:R-:W-:-:S03]  /*5660*/  ISETP.NE.AND.EX P1, PT, RZ, UR7, PT, P1 ;  /* 0x00000007ff007c0c */ /* 0x000fc6000bf25310 */
[C---:B------:R-:W-:Y:S01]  /*5670*/  IMAD R5, R15.reuse, UR5, R2 ;  /* 0x000000050f057c24 */ /* 0x040fe2000f8e0202 */
[----:B------:R-:W-:Y:S01]  /*5680*/  ULDC UR5, c[0x0][0x154] ;  /* 0x0000550000057ab9 */ /* 0x000fe20000000800 */
[----:B------:R-:W-:Y:S02]  /*5690*/  IMAD.MOV.U32 R2, RZ, RZ, R18 ;  /* 0x000000ffff027224 */ /* 0x000fe400078e0012 */
[----:B0-----:R-:W-:Y:S02]  /*56a0*/  IMAD.MOV R4, RZ, RZ, -R14 ;  /* 0x000000ffff047224 */ /* 0x001fe400078e0a0e */
[----:B------:R-:W-:Y:S01]  /*56b0*/  IMAD.WIDE.U32 R2, R15, UR4, R2 ;  /* 0x000000040f027c25 */ /* 0x000fe2000f8e0002 */
[----:B------:R-:W-:-:S03]  /*56c0*/  ULDC UR4, c[0x0][0x618] ;  /* 0x0001860000047ab9 */ /* 0x000fc60000000800 */
[----:B-1----:R-:W-:Y:S01]  /*56d0*/  IMAD R12, R13, R4, R12 ;  /* 0x000000040d0c7224 */ /* 0x002fe200078e020c */
[----:B--2---:R-:W-:Y:S01]  /*56e0*/  I2FP.F32.U32 R4, R10 ;  /* 0x0000000a00047245 */ /* 0x004fe20000201000 */
[----:B------:R-:W0:Y:S01]  /*56f0*/  LDC R13, c[0x0][0x148] ;  /* 0x00005200ff0d7b82 */ /* 0x000e220000000800 */
[----:B------:R-:W-:-:S03]  /*5700*/  IMAD.IADD R3, R3, 0x1, R5 ;  /* 0x0000000103037824 */ /* 0x000fc600078e0205 */
[----:B------:R-:W-:Y:S02]  /*5710*/  FMUL R4, R4, UR5 ;  /* 0x0000000504047c20 */ /* 0x000fe40008400000 */
[--C-:B------:R-:W-:Y:S02]  /*5720*/  SHF.R.U64 R14, R2, UR4, R3.reuse ;  /* 0x00000004020e7c19 */ /* 0x100fe40008001203 */
[----:B------:R-:W-:Y:S01]  /*5730*/  SHF.R.U32.HI R3, RZ, UR4, R3 ;  /* 0x00000004ff037c19 */ /* 0x000fe20008011603 */
[----:B------:R1:W2:Y:S01]  /*5740*/  F2I.U32.TRUNC.NTZ R20, R4 ;  /* 0x0000000400147305 */ /* 0x0002a2000020f000 */
[----:B------:R-:W-:Y:S02]  /*5750*/  ULDC UR4, c[0x0][0x608] ;  /* 0x0001820000047ab9 */ /* 0x000fe40000000800 */
[--C-:B------:R-:W-:Y:S02]  /*5760*/  SHF.R.U64 R19, R14, UR4, R3.reuse ;  /* 0x000000040e137c19 */ /* 0x100fe40008001203 */
[----:B------:R-:W-:Y:S01]  /*5770*/  SHF.R.U32.HI R2, RZ, UR4, R3 ;  /* 0x00000004ff027c19 */ /* 0x000fe20008011603 */
[----:B------:R-:W-:-:S03]  /*5780*/  ULDC UR4, c[0x0][0x658] ;  /* 0x0001960000047ab9 */ /* 0x000fc60000000800 */
[--C-:B------:R-:W-:Y:S02]  /*5790*/  SHF.R.U64 R15, R19, UR4, R2.reuse ;  /* 0x00000004130f7c19 */ /* 0x100fe40008001202 */
[----:B------:R-:W-:-:S03]  /*57a0*/  SHF.R.U32.HI R21, RZ, UR4, R2 ;  /* 0x00000004ff157c19 */ /* 0x000fc60008011602 */
[----:B------:R-:W-:Y:S02]  /*57b0*/  IMAD.MOV.U32 R2, RZ, RZ, R15 ;  /* 0x000000ffff027224 */ /* 0x000fe400078e000f */
[----:B------:R-:W-:Y:S01]  /*57c0*/  IMAD.MOV.U32 R3, RZ, RZ, R21 ;  /* 0x000000ffff037224 */ /* 0x000fe200078e0015 */
[----:B-12---:R-:W-:Y:S06]  /*57d0*/  @!P1 BRA `(.L_x_115) ;  /* 0x0000000000289947 */ /* 0x006fec0003800000 */
        /* <DEDUP_REMOVED lines=10> */
.L_x_115:
[----:B------:R-:W1:Y:S01]  /*5880*/  LDC R4, c[0x0][0x65c] ;  /* 0x00019700ff047b82 */ /* 0x000e620000000800 */
[----:B------:R-:W-:Y:S01]  /*5890*/  ULDC UR4, c[0x0][0x648] ;  /* 0x0001920000047ab9 */ /* 0x000fe20000000800 */
[----:B------:R-:W-:Y:S01]  /*58a0*/  LOP3.LUT R19, R19, UR16, RZ, 0xc0, !PT ;  /* 0x0000001013137c12 */ /* 0x000fe2000f8ec0ff */
[----:B------:R-:W-:Y:S01]  /*58b0*/  IMAD.MOV R20, RZ, RZ, -R20 ;  /* 0x000000ffff147224 */ /* 0x000fe200078e0a14 */
[----:B------:R-:W-:Y:S01]  /*58c0*/  SHF.R.U64 R2, R2, UR4, R3 ;  /* 0x0000000402027c19 */ /* 0x000fe20008001203 */
[----:B------:R-:W-:Y:S01]  /*58d0*/  ULDC UR4, c[0x0][0x638] ;  /* 0x00018e0000047ab9 */ /* 0x000fe20000000800 */
[----:B------:R-:W-:Y:S01]  /*58e0*/  LOP3.LUT R14, R14, UR15, RZ, 0xc0, !PT ;  /* 0x0000000f0e0e7c12 */ /* 0x000fe2000f8ec0ff */
[----:B------:R-:W-:Y:S01]  /*58f0*/  ULDC UR5, c[0x0][0x610] ;  /* 0x0001840000057ab9 */ /* 0x000fe20000000800 */
[----:B------:R-:W-:Y:S02]  /*5900*/  IMAD.MOV.U32 R3, RZ, RZ, 0x1 ;  /* 0x00000001ff037424 */ /* 0x000fe400078e00ff */
[----:B------:R-:W-:Y:S01]  /*5910*/  IMAD R19, R2, UR17, R19 ;  /* 0x0000001102137c24 */ /* 0x000fe2000f8e0213 */
[----:B-1----:R-:W-:Y:S01]  /*5920*/  ISETP.NE.AND P1, PT, R4, 0x1, PT ;  /* 0x000000010400780c */ /* 0x002fe20003f25270 */
[----:B------:R-:W-:-:S02]  /*5930*/  IMAD.MOV R4, RZ, RZ, -R2 ;  /* 0x000000ffff047224 */ /* 0x000fc400078e0a02 */
[----:B------:R-:W-:Y:S02]  /*5940*/  IMAD.MOV.U32 R2, RZ, RZ, R11 ;  /* 0x000000ffff027224 */ /* 0x000fe400078e000b */
[----:B------:R-:W-:Y:S01]  /*5950*/  IMAD R15, R4, UR4, R15 ;  /* 0x00000004040f7c24 */ /* 0x000fe2000f8e020f */
[----:B------:R-:W-:-:S03]  /*5960*/  ULDC UR4, c[0x0][0x600] ;  /* 0x0001800000047ab9 */ /* 0x000fc60000000800 */
[----:B------:R-:W-:-:S04]  /*5970*/  IMAD R15, R15, UR4, R14 ;  /* 0x000000040f0f7c24 */ /* 0x000fc8000f8e020e */
[----:B0-----:R-:W-:-:S04]  /*5980*/  @P1 IMAD R12, R13, R20, R10 ;  /* 0x000000140d0c1224 */ /* 0x001fc800078e020a */
[----:B------:R-:W-:-:S05]  /*5990*/  IMAD R12, R19, UR5, R12 ;  /* 0x00000005130c7c24 */ /* 0x000fca000f8e020c */
[----:B------:R-:W-:Y:S02]  /*59a0*/  SEL R22, R15, R12, !P1 ;  /* 0x0000000c0f167207 */ /* 0x000fe40004800000 */
[----:B------:R-:W-:-:S07]  /*59b0*/  SEL R19, R12, R15, !P1 ;  /* 0x0000000f0c137207 */ /* 0x000fce0004800000 */
.L_x_113:
[----:B------:R-:W-:Y:S05]  /*59c0*/  BSYNC B1 ;  /* 0x0000000000017941 */ /* 0x000fea0003800000 */
.L_x_112:
[----:B------:R-:W-:-:S13]  /*59d0*/  LOP3.LUT P1, RZ, R3, 0xff, RZ, 0xc0, !PT ;  /* 0x000000ff03ff7812 */ /* 0x000fda000782c0ff */
[----:B------:R-:W-:Y:S05]  /*59e0*/  @P1 BRA `(.L_x_116) ;  /* 0xfffffff4001c1947 */ /* 0x000fea000383ffff */
[----:B------:R-:W-:Y:S05]  /*59f0*/  BSYNC B0 ;  /* 0x0000000000007941 */ /* 0x000fea0003800000 */
.L_x_104:
[----:B------:R-:W-:-:S03]  /*5a00*/  UMOV UR4, 0xffffffff ;  /* 0xffffffff00047882 */ /* 0x000fc60000000000 */
[----:B------:R-:W-:Y:S05]  /*5a10*/  BRA.DIV UR4, `(.L_x_117) ;  /* 0x0000001204a07947 */ /* 0x000fea000b800000 */
[----:B------:R-:W-:-:S13]  /*5a20*/  ELECT P6, URZ, PT ;  /* 0x00000000003f782f */ /* 0x000fda00038c0000 */
.L_x_157:
[----:B------:R-:W-:Y:S04]  /*5a30*/  BSSY B0, `(.L_x_118) ;  /* 0x0000103000007945 */ /* 0x000fe80003800000 */
[----:B------:R-:W-:Y:S05]  /*5a40*/  @!P6 BRA `(.L_x_119) ;  /* 0x000000100004e947 */ /* 0x000fea0003800000 */
[----:B------:R-:W-:-:S04]  /*5a50*/  LOP3.LUT R16, R16, 0x2, RZ, 0xfc, !PT ;  /* 0x0000000210107812 */ /* 0x000fc800078efcff */
[----:B------:R-:W-:-:S13]  /*5a60*/  ISETP.NE.AND P0, PT, R16, 0x3, PT ;  /* 0x000000031000780c */ /* 0x000fda0003f05270 */
[----:B------:R-:W-:Y:S05]  /*5a70*/  @!P0 BRA `(.L_x_120) ;  /* 0x0000000000048947 */ /* 0x000fea0003800000 */
[----:B------:R-:W-:Y:S01]  /*5a80*/  BPT.TRAP 0x1 ;  /* 0x000000040000795c */ /* 0x000fe20000300000 */
.L_x_120:
[----:B------:R-:W0:Y:S01]  /*5a90*/  S2R R3, SR_CgaCtaId ;  /* 0x0000000000037919 */ /* 0x000e220000008800 */
[----:B------:R-:W-:-:S04]  /*5aa0*/  MOV R2, 0x400 ;  /* 0x0000040000027802 */ /* 0x000fc80000000f00 */
[----:B0-----:R-:W-:Y:S02]  /*5ab0*/  LEA R3, R3, R2, 0x18 ;  /* 0x0000000203037211 */ /* 0x001fe400078ec0ff */
[----:B------:R-:W-:-:S03]  /*5ac0*/  SHF.L.U32 R2, R0, 0x1f, RZ ;  /* 0x0000001f00027819 */ /* 0x000fc600000006ff */
[----:B------:R-:W-:-:S04]  /*5ad0*/  VIADD R3, R3, 0xe0 ;  /* 0x000000e003037836 */ /* 0x000fc80000000000 */
[C---:B------:R-:W-:Y:S02]  /*5ae0*/  IMAD R7, R6.reuse, 0x8, R3 ;  /* 0x0000000806077824 */ /* 0x040fe400078e0203 */
[----:B------:R-:W-:Y:S02]  /*5af0*/  VIADD R6, R6, 0x1 ;  /* 0x0000000106067836 */ /* 0x000fe40000000000 */
[----:B------:R-:W0:Y:S03]  /*5b00*/  SYNCS.PHASECHK.TRANS64.TRYWAIT P0, [R7+URZ], R2 ;  /* 0x00000002070075a7 */ /* 0x000e26000800017f */
[----:B------:R-:W-:-:S04]  /*5b10*/  ISETP.NE.AND P1, PT, R6, 0x1c, PT ;  /* 0x0000001c0600780c */ /* 0x000fc80003f25270 */
[----:B------:R-:W-:Y:S02]  /*5b20*/  SEL R5, RZ, 0x1, P1 ;  /* 0x00000001ff057807 */ /* 0x000fe40000800000 */
[----:B------:R-:W-:Y:S02]  /*5b30*/  SEL R6, R6, RZ, P1 ;  /* 0x000000ff06067207 */ /* 0x000fe40000800000 */
[----:B------:R-:W-:-:S03]  /*5b40*/  LOP3.LUT R5, R0, R5, RZ, 0x3c, !PT ;  /* 0x0000000500057212 */ /* 0x000fc600078e3cff */
[----:B------:R-:W-:Y:S01]  /*5b50*/  IMAD R9, R6, 0x8, R3 ;  /* 0x0000000806097824 */ /* 0x000fe200078e0203 */
[----:B------:R-:W-:Y:S01]  /*5b60*/  SHF.L.U32 R4, R5, 0x1f, RZ ;  /* 0x0000001f05047819 */ /* 0x000fe200000006ff */
[----:B0-----:R-:W-:Y:S06]  /*5b70*/  @!P0 BRA `(.L_x_121) ;  /* 0x0000001000688947 */ /* 0x001fec0003800000 */
.L_x_158:
[----:B------:R-:W1:Y:S01]  /*5b80*/  SYNCS.PHASECHK.TRANS64.TRYWAIT P0, [R9+URZ], R4 ;  /* 0x00000004090075a7 */ /* 0x000e62000800017f */
[----:B------:R-:W-:-:S05]  /*5b90*/  VIADD R0, R6, 0x1 ;  /* 0x0000000106007836 */ /* 0x000fca0000000000 */
[----:B------:R-:W-:-:S04]  /*5ba0*/  ISETP.NE.AND P1, PT, R0, 0x1c, PT ;  /* 0x0000001c0000780c */ /* 0x000fc80003f25270 */
[----:B0-----:R-:W-:Y:S02]  /*5bb0*/  SEL R2, RZ, 0x1, P1 ;  /* 0x00000001ff027807 */ /* 0x001fe40000800000 */
[----:B------:R-:W-:Y:S02]  /*5bc0*/  SEL R0, R0, RZ, P1 ;  /* 0x000000ff00007207 */ /* 0x000fe40000800000 */
[----:B------:R-:W-:-:S03]  /*5bd0*/  LOP3.LUT R7, R5, R2, RZ, 0x3c, !PT ;  /* 0x0000000205077212 */ /* 0x000fc600078e3cff */
[----:B------:R-:W-:Y:S01]  /*5be0*/  IMAD R6, R0, 0x8, R3 ;  /* 0x0000000800067824 */ /* 0x000fe200078e0203 */
[----:B------:R-:W-:Y:S01]  /*5bf0*/  SHF.L.U32 R5, R7, 0x1f, RZ ;  /* 0x0000001f07057819 */ /* 0x000fe200000006ff */
[----:B-1----:R-:W-:Y:S06]  /*5c00*/  @!P0 BRA `(.L_x_122) ;  /* 0x0000001000588947 */ /* 0x002fec0003800000 */
.L_x_159:
[----:B------:R-:W1:Y:S01]  /*5c10*/  SYNCS.PHASECHK.TRANS64.TRYWAIT P0, [R6+URZ], R5 ;  /* 0x00000005060075a7 */ /* 0x000e62000800017f */
[----:B------:R-:W-:-:S05]  /*5c20*/  VIADD R0, R0, 0x1 ;  /* 0x0000000100007836 */ /* 0x000fca0000000000 */
[----:B------:R-:W-:-:S04]  /*5c30*/  ISETP.NE.AND P1, PT, R0, 0x1c, PT ;  /* 0x0000001c0000780c */ /* 0x000fc80003f25270 */
[----:B------:R-:W-:Y:S02]  /*5c40*/  SEL R2, RZ, 0x1, P1 ;  /* 0x00000001ff027807 */ /* 0x000fe40000800000 */
[----:B------:R-:W-:Y:S02]  /*5c50*/  SEL R0, R0, RZ, P1 ;  /* 0x000000ff00007207 */ /* 0x000fe40000800000 */
[----:B------:R-:W-:-:S03]  /*5c60*/  LOP3.LUT R7, R7, R2, RZ, 0x3c, !PT ;  /* 0x0000000207077212 */ /* 0x000fc600078e3cff */
[----:B0-----:R-:W-:Y:S01]  /*5c70*/  IMAD R9, R0, 0x8, R3 ;  /* 0x0000000800097824 */ /* 0x001fe200078e0203 */
[----:B------:R-:W-:Y:S01]  /*5c80*/  SHF.L.U32 R4, R7, 0x1f, RZ ;  /* 0x0000001f07047819 */ /* 0x000fe200000006ff */
[----:B-1----:R-:W-:Y:S06]  /*5c90*/  @!P0 BRA `(.L_x_123) ;  /* 0x0000001000488947 */ /* 0x002fec0003800000 */
.L_x_160:
        /* <DEDUP_REMOVED lines=9> */
.L_x_161:
        /* <DEDUP_REMOVED lines=9> */
.L_x_162:
        /* <DEDUP_REMOVED lines=9> */
.L_x_163:
        /* <DEDUP_REMOVED lines=9> */
.L_x_164:
        /* <DEDUP_REMOVED lines=9> */
.L_x_165:
        /* <DEDUP_REMOVED lines=9> */
.L_x_166:
        /* <DEDUP_REMOVED lines=9> */
.L_x_167:
        /* <DEDUP_REMOVED lines=9> */
.L_x_168:
        /* <DEDUP_REMOVED lines=9> */
.L_x_169:
        /* <DEDUP_REMOVED lines=9> */
.L_x_170:
        /* <DEDUP_REMOVED lines=9> */
.L_x_171:
        /* <DEDUP_REMOVED lines=9> */
.L_x_172:
        /* <DEDUP_REMOVED lines=9> */
.L_x_173:
        /* <DEDUP_REMOVED lines=9> */
.L_x_174:
        /* <DEDUP_REMOVED lines=9> */
.L_x_175:
        /* <DEDUP_REMOVED lines=9> */
.L_x_176:
        /* <DEDUP_REMOVED lines=9> */
.L_x_177:
        /* <DEDUP_REMOVED lines=9> */
.L_x_178:
        /* <DEDUP_REMOVED lines=9> */
.L_x_179:
        /* <DEDUP_REMOVED lines=9> */
.L_x_180:
        /* <DEDUP_REMOVED lines=9> */
.L_x_181:
        /* <DEDUP_REMOVED lines=9> */
.L_x_182:
        /* <DEDUP_REMOVED lines=9> */
.L_x_183:
[----:B------:R-:W1:Y:S01]  /*6990*/  SYNCS.PHASECHK.TRANS64.TRYWAIT P0, [R6+URZ], R5 ;  /* 0x00000005060075a7 */ /* 0x000e62000800017f */
[----:B------:R-:W-:-:S05]  /*69a0*/  VIADD R0, R0, 0x1 ;  /* 0x0000000100007836 */ /* 0x000fca0000000000 */
[----:B------:R-:W-:-:S04]  /*69b0*/  ISETP.NE.AND P1, PT, R0, 0x1c, PT ;  /* 0x0000001c0000780c */ /* 0x000fc80003f25270 */
[----:B------:R-:W-:Y:S02]  /*69c0*/  SEL R2, RZ, 0x1, P1 ;  /* 0x00000001ff027807 */ /* 0x000fe40000800000 */
[----:B------:R-:W-:Y:S02]  /*69d0*/  SEL R0, R0, RZ, P1 ;  /* 0x000000ff00007207 */ /* 0x000fe40000800000 */
[----:B------:R-:W-:Y:S01]  /*69e0*/  LOP3.LUT R2, R7, R2, RZ, 0x3c, !PT ;  /* 0x0000000207027212 */ /* 0x000fe200078e3cff */
[----:B-1----:R-:W-:Y:S06]  /*69f0*/  @!P0 BRA `(.L_x_147) ;  /* 0x0000000800d08947 */ /* 0x002fec0003800000 */
.L_x_184:
[----:B------:R-:W-:Y:S01]  /*6a00*/  IMAD R3, R0, 0x8, R3 ;  /* 0x0000000800037824 */ /* 0x000fe200078e0203 */
[----:B------:R-:W-:-:S07]  /*6a10*/  SHF.L.U32 R0, R2, 0x1f, RZ ;  /* 0x0000001f02007819 */ /* 0x000fce00000006ff */
.L_x_148:
[----:B--2---:R2:W4:Y:S02]  /*6a20*/  SYNCS.PHASECHK.TRANS64.TRYWAIT P0, [R3+URZ], R0 ;  /* 0x00000000030075a7 */ /* 0x004524000800017f */
[----:B----4-:R-:W-:Y:S05]  /*6a30*/  @!P0 NANOSLEEP.SYNCS 0x989680 ;  /* 0x009896800000895d */ /* 0x010fea0003900000 */
[----:B------:R-:W4:Y:S02]  /*6a40*/  @!P0 SYNCS.PHASECHK.TRANS64 P0, [R3+URZ], R0 ;  /* 0x00000000030085a7 */ /* 0x000f24000800007f */
[----:B----4-:R-:W-:Y:S05]  /*6a50*/  @!P0 BRA `(.L_x_148) ;  /* 0xfffffffc00f08947 */ /* 0x010fea000383ffff */
.L_x_119:
[----:B------:R-:W-:Y:S05]  /*6a60*/  BSYNC B0 ;  /* 0x0000000000007941 */ /* 0x000fea0003800000 */
.L_x_118:
[----:B------:R-:W-:Y:S05]  /*6a70*/  EXIT ;  /* 0x000000000000794d */ /* 0x000fea0003800000 */
.L_x_20:
[----:B-1----:R1:W2:Y:S02]  /*6a80*/  SYNCS.PHASECHK.TRANS64.TRYWAIT P0, [R64+URZ], R3 ;  /* 0x00000003400075a7 */ /* 0x0022a4000800017f */
[----:B--2---:R-:W-:Y:S05]  /*6a90*/  @!P0 NANOSLEEP.SYNCS 0x989680 ;  /* 0x009896800000895d */ /* 0x004fea0003900000 */
[----:B------:R-:W2:Y:S02]  /*6aa0*/  @!P0 SYNCS.PHASECHK.TRANS64 P0, [R64+URZ], R3 ;  /* 0x00000003400085a7 */ /* 0x000ea4000800007f */
[----:B--2---:R-:W-:Y:S05]  /*6ab0*/  @!P0 BRA `(.L_x_20) ;  /* 0xfffffffc00f08947 */ /* 0x004fea000383ffff */
[----:B------:R-:W-:Y:S05]  /*6ac0*/  BRA `(.L_x_149) ;  /* 0xffffffac00d47947 */ /* 0x000fea000383ffff */
.L_x_25:
[----:B--2---:R2:W3:Y:S02]  /*6ad0*/  SYNCS.PHASECHK.TRANS64.TRYWAIT P1, [R3+URZ], R0 ;  /* 0x00000000030075a7 */ /* 0x0044e4000802017f */
[----:B---3--:R-:W-:Y:S05]  /*6ae0*/  @!P1 NANOSLEEP.SYNCS 0x989680 ;  /* 0x009896800000995d */ /* 0x008fea0003900000 */
[----:B------:R-:W3:Y:S02]  /*6af0*/  @!P1 SYNCS.PHASECHK.TRANS64 P1, [R3+URZ], R0 ;  /* 0x00000000030095a7 */ /* 0x000ee4000802007f */
[----:B---3--:R-:W-:Y:S05]  /*6b00*/  @!P1 BRA `(.L_x_25) ;  /* 0xfffffffc00f09947 */ /* 0x008fea000383ffff */
[----:B------:R-:W-:Y:S05]  /*6b10*/  BRA `(.L_x_24) ;  /* 0xffffffb000387947 */ /* 0x000fea000383ffff */
.L_x_30:
[----:B--2---:R-:W-:-:S04]  /*6b20*/  IMAD.U32 R5, RZ, RZ, UR4 ;  /* 0x00000004ff057e24 */ /* 0x004fc8000f8e00ff */
[----:B------:R2:W3:Y:S03]  /*6b30*/  SYNCS.PHASECHK.TRANS64.TRYWAIT P1, [R5+URZ], R4 ;  /* 0x00000004050075a7 */ /* 0x0004e6000802017f */
[----:B---3--:R-:W-:Y:S05]  /*6b40*/  @!P1 NANOSLEEP.SYNCS 0x989680 ;  /* 0x009896800000995d */ /* 0x008fea0003900000 */
[----:B------:R-:W3:Y:S02]  /*6b50*/  @!P1 SYNCS.PHASECHK.TRANS64 P1, [R5+URZ], R4 ;  /* 0x00000004050095a7 */ /* 0x000ee4000802007f */
[----:B---3--:R-:W-:Y:S05]  /*6b60*/  @!P1 BRA `(.L_x_30) ;  /* 0xfffffffc00ec9947 */ /* 0x008fea000383ffff */
[----:B------:R-:W-:Y:S05]  /*6b70*/  BRA `(.L_x_29) ;  /* 0xffffffb000b07947 */ /* 0x000fea000383ffff */
.L_x_36:
[----:B-1----:R1:W2:Y:S02]  /*6b80*/  SYNCS.PHASECHK.TRANS64.TRYWAIT P0, [R64+URZ+0x10], R3 ;  /* 0x00001003400075a7 */ /* 0x0022a4000800017f */
[----:B--2---:R-:W-:Y:S05]  /*6b90*/  @!P0 NANOSLEEP.SYNCS 0x989680 ;  /* 0x009896800000895d */ /* 0x004fea0003900000 */
[----:B------:R-:W2:Y:S02]  /*6ba0*/  @!P0 SYNCS.PHASECHK.TRANS64 P0, [R64+URZ+0x10], R3 ;  /* 0x00001003400085a7 */ /* 0x000ea4000800007f */
[----:B--2---:R-:W-:Y:S05]  /*6bb0*/  @!P0 BRA `(.L_x_36) ;  /* 0xfffffffc00f08947 */ /* 0x004fea000383ffff */
[----:B------:R-:W-:Y:S05]  /*6bc0*/  BRA `(.L_x_150) ;  /* 0xffffffb400bc7947 */ /* 0x000fea000383ffff */
.L_x_105:
[----:B------:R-:W-:Y:S01]  /*6bd0*/  BSSY B1, `(.L_x_151) ;  /* 0x0000006000017945 */ /* 0x000fe20003800000 */
[----:B------:R-:W-:-:S07]  /*6be0*/  IMAD.MOV.U32 R15, RZ, RZ, -0x1 ;  /* 0xffffffffff0f7424 */ /* 0x000fce00078e00ff */
[----:B---3-5:R-:W-:Y:S05]  /*6bf0*/  WARPSYNC.COLLECTIVE R15, `(.L_x_152) ;  /* 0x000000000f0c7348 */ /* 0x028fea0003c00000 */
[----:B------:R-:W-:Y:S02]  /*6c00*/  ELECT P6, UR62, PT ;  /* 0x00000000003e782f */ /* 0x000fe400038c0000 */
[----:B------:R-:W-:Y:S01]  /*6c10*/  MOV R14, UR62 ;  /* 0x0000003e000e7c02 */ /* 0x000fe20008000f00 */
[----:B---3-5:R-:W-:Y:S10]  /*6c20*/  ENDCOLLECTIVE ;  /* 0x000000000000791b */ /* 0x028ff40003800000 */
.L_x_152:
[----:B------:R-:W-:Y:S05]  /*6c30*/  BSYNC B1 ;  /* 0x0000000000017941 */ /* 0x000fea0003800000 */
.L_x_151:
[----:B------:R-:W-:Y:S05]  /*6c40*/  BRA `(.L_x_153) ;  /* 0xffffffe000907947 */ /* 0x000fea000383ffff */
.L_x_108:
[----:B0-----:R0:W1:Y:S02]  /*6c50*/  SYNCS.PHASECHK.TRANS64.TRYWAIT P1, [R13+URZ+0xe0], R4 ;  /* 0x0000e0040d0075a7 */ /* 0x001064000802017f */
[----:B-1----:R-:W-:Y:S05]  /*6c60*/  @!P1 NANOSLEEP.SYNCS 0x989680 ;  /* 0x009896800000995d */ /* 0x002fea0003900000 */
[----:B------:R-:W1:Y:S02]  /*6c70*/  @!P1 SYNCS.PHASECHK.TRANS64 P1, [R13+URZ+0xe0], R4 ;  /* 0x0000e0040d0095a7 */ /* 0x000e64000802007f */
[----:B-1----:R-:W-:Y:S05]  /*6c80*/  @!P1 BRA `(.L_x_108) ;  /* 0xfffffffc00f09947 */ /* 0x002fea000383ffff */
[----:B------:R-:W-:Y:S05]  /*6c90*/  BRA `(.L_x_154) ;  /* 0xffffffe000cc7947 */ /* 0x000fea000383ffff */
.L_x_117:
[----:B------:R-:W-:Y:S01]  /*6ca0*/  BSSY B0, `(.L_x_155) ;  /* 0x0000006000007945 */ /* 0x000fe20003800000 */
[----:B------:R-:W-:-:S07]  /*6cb0*/  IMAD.MOV.U32 R15, RZ, RZ, -0x1 ;  /* 0xffffffffff0f7424 */ /* 0x000fce00078e00ff */
[----:B---3-5:R-:W-:Y:S05]  /*6cc0*/  WARPSYNC.COLLECTIVE R15, `(.L_x_156) ;  /* 0x000000000f0c7348 */ /* 0x028fea0003c00000 */
[----:B------:R-:W-:Y:S02]  /*6cd0*/  ELECT P6, UR62, PT ;  /* 0x00000000003e782f */ /* 0x000fe400038c0000 */
[----:B------:R-:W-:Y:S01]  /*6ce0*/  MOV R14, UR62 ;  /* 0x0000003e000e7c02 */ /* 0x000fe20008000f00 */
[----:B---3-5:R-:W-:Y:S10]  /*6cf0*/  ENDCOLLECTIVE ;  /* 0x000000000000791b */ /* 0x028ff40003800000 */
.L_x_156:
[----:B------:R-:W-:Y:S05]  /*6d00*/  BSYNC B0 ;  /* 0x0000000000007941 */ /* 0x000fea0003800000 */
.L_x_155:
[----:B------:R-:W-:Y:S05]  /*6d10*/  BRA `(.L_x_157) ;  /* 0xffffffec00447947 */ /* 0x000fea000383ffff */
.L_x_121:
[----:B0-----:R0:W1:Y:S02]  /*6d20*/  SYNCS.PHASECHK.TRANS64.TRYWAIT P0, [R7+URZ], R2 ;  /* 0x00000002070075a7 */ /* 0x001064000800017f */
[----:B-1----:R-:W-:Y:S05]  /*6d30*/  @!P0 NANOSLEEP.SYNCS 0x989680 ;  /* 0x009896800000895d */ /* 0x002fea0003900000 */
[----:B------:R-:W1:Y:S02]  /*6d40*/  @!P0 SYNCS.PHASECHK.TRANS64 P0, [R7+URZ], R2 ;  /* 0x00000002070085a7 */ /* 0x000e64000800007f */
[----:B-1----:R-:W-:Y:S05]  /*6d50*/  @!P0 BRA `(.L_x_121) ;  /* 0xfffffffc00f08947 */ /* 0x002fea000383ffff */
[----:B------:R-:W-:Y:S05]  /*6d60*/  BRA `(.L_x_158) ;  /* 0xffffffec00847947 */ /* 0x000fea000383ffff */
.L_x_122:
[----:B0-----:R0:W1:Y:S02]  /*6d70*/  SYNCS.PHASECHK.TRANS64.TRYWAIT P0, [R9+URZ], R4 ;  /* 0x00000004090075a7 */ /* 0x001064000800017f */
[----:B-1----:R-:W-:Y:S05]  /*6d80*/  @!P0 NANOSLEEP.SYNCS 0x989680 ;  /* 0x009896800000895d */ /* 0x002fea0003900000 */
[----:B------:R-:W1:Y:S02]  /*6d90*/  @!P0 SYNCS.PHASECHK.TRANS64 P0, [R9+URZ], R4 ;  /* 0x00000004090085a7 */ /* 0x000e64000800007f */
[----:B-1----:R-:W-:Y:S05]  /*6da0*/  @!P0 BRA `(.L_x_122) ;  /* 0xfffffffc00f08947 */ /* 0x002fea000383ffff */
[----:B------:R-:W-:Y:S05]  /*6db0*/  BRA `(.L_x_159) ;  /* 0xffffffec00947947 */ /* 0x000fea000383ffff */
.L_x_123:
[----:B0-----:R0:W1:Y:S02]  /*6dc0*/  SYNCS.PHASECHK.TRANS64.TRYWAIT P0, [R6+URZ], R5 ;  /* 0x00000005060075a7 */ /* 0x001064000800017f */
[----:B-1----:R-:W-:Y:S05]  /*6dd0*/  @!P0 NANOSLEEP.SYNCS 0x989680 ;  /* 0x009896800000895d */ /* 0x002fea0003900000 */
[----:B------:R-:W1:Y:S02]  /*6de0*/  @!P0 SYNCS.PHASECHK.TRANS64 P0, [R6+URZ], R5 ;  /* 0x00000005060085a7 */ /* 0x000e64000800007f */
[----:B-1----:R-:W-:Y:S05]  /*6df0*/  @!P0 BRA `(.L_x_123) ;  /* 0xfffffffc00f08947 */ /* 0x002fea000383ffff */
[----:B------:R-:W-:Y:S05]  /*6e00*/  BRA `(.L_x_160) ;  /* 0xffffffec00a47947 */ /* 0x000fea000383ffff */
.L_x_124:
[----:B0-----:R0:W1:Y:S02]  /*6e10*/  SYNCS.PHASECHK.TRANS64.TRYWAIT P0, [R9+URZ], R4 ;  /* 0x00000004090075a7 */ /* 0x001064000800017f */
[----:B-1----:R-:W-:Y:S05]  /*6e20*/  @!P0 NANOSLEEP.SYNCS 0x989680 ;  /* 0x009896800000895d */ /* 0x002fea0003900000 */
[----:B------:R-:W1:Y:S02]  /*6e30*/  @!P0 SYNCS.PHASECHK.TRANS64 P0, [R9+URZ], R4 ;  /* 0x00000004090085a7 */ /* 0x000e64000800007f */
[----:B-1----:R-:W-:Y:S05]  /*6e40*/  @!P0 BRA `(.L_x_124) ;  /* 0xfffffffc00f08947 */ /* 0x002fea000383ffff */
[----:B------:R-:W-:Y:S05]  /*6e50*/  BRA `(.L_x_161) ;  /* 0xffffffec00b47947 */ /* 0x000fea000383ffff */
.L_x_125:
[----:B0-----:R0:W1:Y:S02]  /*6e60*/  SYNCS.PHASECHK.TRANS64.TRYWAIT P0, [R6+URZ], R5 ;  /* 0x00000005060075a7 */ /* 0x001064000800017f */
[----:B-1----:R-:W-:Y:S05]  /*6e70*/  @!P0 NANOSLEEP.SYNCS 0x989680 ;  /* 0x009896800000895d */ /* 0x002fea0003900000 */
[----:B------:R-:W1:Y:S02]  /*6e80*/  @!P0 SYNCS.PHASECHK.TRANS64 P0, [R6+URZ], R5 ;  /* 0x00000005060085a7 */ /* 0x000e64000800007f */
[----:B-1----:R-:W-:Y:S05]  /*6e90*/  @!P0 BRA `(.L_x_125) ;  /* 0xfffffffc00f08947 */ /* 0x002fea000383ffff */
[----:B------:R-:W-:Y:S05]  /*6ea0*/  BRA `(.L_x_162) ;  /* 0xffffffec00c47947 */ /* 0x000fea000383ffff */
.L_x_126:
[----:B0-----:R0:W1:Y:S02]  /*6eb0*/  SYNCS.PHASECHK.TRANS64.TRYWAIT P0, [R9+URZ], R4 ;  /* 0x00000004090075a7 */ /* 0x001064000800017f */
[----:B-1----:R-:W-:Y:S05]  /*6ec0*/  @!P0 NANOSLEEP.SYNCS 0x989680 ;  /* 0x009896800000895d */ /* 0x002fea0003900000 */
[----:B------:R-:W1:Y:S02]  /*6ed0*/  @!P0 SYNCS.PHASECHK.TRANS64 P0, [R9+URZ], R4 ;  /* 0x00000004090085a7 */ /* 0x000e64000800007f */
[----:B-1----:R-:W-:Y:S05]  /*6ee0*/  @!P0 BRA `(.L_x_126) ;  /* 0xfffffffc00f08947 */ /* 0x002fea000383ffff */
[----:B------:R-:W-:Y:S05]  /*6ef0*/  BRA `(.L_x_163) ;  /* 0xffffffec00d47947 */ /* 0x000fea000383ffff */
.L_x_127:
[----:B0-----:R0:W1:Y:S02]  /*6f00*/  SYNCS.PHASECHK.TRANS64.TRYWAIT P0, [R6+URZ], R5 ;  /* 0x00000005060075a7 */ /* 0x001064000800017f */
[----:B-1----:R-:W-:Y:S05]  /*6f10*/  @!P0 NANOSLEEP.SYNCS 0x989680 ;  /* 0x009896800000895d */ /* 0x002fea0003900000 */
[----:B------:R-:W1:Y:S02]  /*6f20*/  @!P0 SYNCS.PHASECHK.TRANS64 P0, [R6+URZ], R5 ;  /* 0x00000005060085a7 */ /* 0x000e64000800007f */
[----:B-1----:R-:W-:Y:S05]  /*6f30*/  @!P0 BRA `(.L_x_127) ;  /* 0xfffffffc00f08947 */ /* 0x002fea000383ffff */
[----:B------:R-:W-:Y:S05]  /*6f40*/  BRA `(.L_x_164) ;  /* 0xffffffec00e47947 */ /* 0x000fea000383ffff */
.L_x_128:
[----:B0-----:R0:W1:Y:S02]  /*6f50*/  SYNCS.PHASECHK.TRANS64.TRYWAIT P0, [R9+URZ], R4 ;  /* 0x00000004090075a7 */ /* 0x001064000800017f */
[----:B-1----:R-:W-:Y:S05]  /*6f60*/  @!P0 NANOSLEEP.SYNCS 0x989680 ;  /* 0x009896800000895d */ /* 0x002fea0003900000 */
[----:B------:R-:W1:Y:S02]  /*6f70*/  @!P0 SYNCS.PHASECHK.TRANS64 P0, [R9+URZ], R4 ;  /* 0x00000004090085a7 */ /* 0x000e64000800007f */
[----:B-1----:R-:W-:Y:S05]  /*6f80*/  @!P0 BRA `(.L_x_128) ;  /* 0xfffffffc00f08947 */ /* 0x002fea000383ffff */
[----:B------:R-:W-:Y:S05]  /*6f90*/  BRA `(.L_x_165) ;  /* 0xffffffec00f47947 */ /* 0x000fea000383ffff */
.L_x_129:
[----:B0-----:R0:W1:Y:S02]  /*6fa0*/  SYNCS.PHASECHK.TRANS64.TRYWAIT P0, [R6+URZ], R5 ;  /* 0x00000005060075a7 */ /* 0x001064000800017f */
[----:B-1----:R-:W-:Y:S05]  /*6fb0*/  @!P0 NANOSLEEP.SYNCS 0x989680 ;  /* 0x009896800000895d */ /* 0x002fea0003900000 */
[----:B------:R-:W1:Y:S02]  /*6fc0*/  @!P0 SYNCS.PHASECHK.TRANS64 P0, [R6+URZ], R5 ;  /* 0x00000005060085a7 */ /* 0x000e64000800007f */
[----:B-1----:R-:W-:Y:S05]  /*6fd0*/  @!P0 BRA `(.L_x_129) ;  /* 0xfffffffc00f08947 */ /* 0x002fea000383ffff */
[----:B------:R-:W-:Y:S05]  /*6fe0*/  BRA `(.L_x_166) ;  /* 0xfffffff000047947 */ /* 0x000fea000383ffff */
.L_x_130:
[----:B0-----:R0:W1:Y:S02]  /*6ff0*/  SYNCS.PHASECHK.TRANS64.TRYWAIT P0, [R9+URZ], R4 ;  /* 0x00000004090075a7 */ /* 0x001064000800017f */
[----:B-1----:R-:W-:Y:S05]  /*7000*/  @!P0 NANOSLEEP.SYNCS 0x989680 ;  /* 0x009896800000895d */ /* 0x002fea0003900000 */
[----:B------:R-:W1:Y:S02]  /*7010*/  @!P0 SYNCS.PHASECHK.TRANS64 P0, [R9+URZ], R4 ;  /* 0x00000004090085a7 */ /* 0x000e64000800007f */
[----:B-1----:R-:W-:Y:S05]  /*7020*/  @!P0 BRA `(.L_x_130) ;  /* 0xfffffffc00f08947 */ /* 0x002fea000383ffff */
[----:B------:R-:W-:Y:S05]  /*7030*/  BRA `(.L_x_167) ;  /* 0xfffffff000147947 */ /* 0x000fea000383ffff */
.L_x_131:
[----:B0-----:R0:W1:Y:S02]  /*7040*/  SYNCS.PHASECHK.TRANS64.TRYWAIT P0, [R6+URZ], R5 ;  /* 0x00000005060075a7 */ /* 0x001064000800017f */
[----:B-1----:R-:W-:Y:S05]  /*7050*/  @!P0 NANOSLEEP.SYNCS 0x989680 ;  /* 0x009896800000895d */ /* 0x002fea0003900000 */
[----:B------:R-:W1:Y:S02]  /*7060*/  @!P0 SYNCS.PHASECHK.TRANS64 P0, [R6+URZ], R5 ;  /* 0x00000005060085a7 */ /* 0x000e64000800007f */
[----:B-1----:R-:W-:Y:S05]  /*7070*/  @!P0 BRA `(.L_x_131) ;  /* 0xfffffffc00f08947 */ /* 0x002fea000383ffff */
[----:B------:R-:W-:Y:S05]  /*7080*/  BRA `(.L_x_168) ;  /* 0xfffffff000247947 */ /* 0x000fea000383ffff */
.L_x_132:
[----:B0-----:R0:W1:Y:S02]  /*7090*/  SYNCS.PHASECHK.TRANS64.TRYWAIT P0, [R9+URZ], R4 ;  /* 0x00000004090075a7 */ /* 0x001064000800017f */
[----:B-1----:R-:W-:Y:S05]  /*70a0*/  @!P0 NANOSLEEP.SYNCS 0x989680 ;  /* 0x009896800000895d */ /* 0x002fea0003900000 */
[----:B------:R-:W1:Y:S02]  /*70b0*/  @!P0 SYNCS.PHASECHK.TRANS64 P0, [R9+URZ], R4 ;  /* 0x00000004090085a7 */ /* 0x000e64000800007f */
[----:B-1----:R-:W-:Y:S05]  /*70c0*/  @!P0 BRA `(.L_x_132) ;  /* 0xfffffffc00f08947 */ /* 0x002fea000383ffff */
[----:B------:R-:W-:Y:S05]  /*70d0*/  BRA `(.L_x_169) ;  /* 0xfffffff000347947 */ /* 0x000fea000383ffff */
.L_x_133:
[----:B0-----:R0:W1:Y:S02]  /*70e0*/  SYNCS.PHASECHK.TRANS64.TRYWAIT P0, [R6+URZ], R5 ;  /* 0x00000005060075a7 */ /* 0x001064000800017f */
[----:B-1----:R-:W-:Y:S05]  /*70f0*/  @!P0 NANOSLEEP.SYNCS 0x989680 ;  /* 0x009896800000895d */ /* 0x002fea0003900000 */
[----:B------:R-:W1:Y:S02]  /*7100*/  @!P0 SYNCS.PHASECHK.TRANS64 P0, [R6+URZ], R5 ;  /* 0x00000005060085a7 */ /* 0x000e64000800007f */
[----:B-1----:R-:W-:Y:S05]  /*7110*/  @!P0 BRA `(.L_x_133) ;  /* 0xfffffffc00f08947 */ /* 0x002fea000383ffff */
[----:B------:R-:W-:Y:S05]  /*7120*/  BRA `(.L_x_170) ;  /* 0xfffffff000447947 */ /* 0x000fea000383ffff */
.L_x_134:
[----:B0-----:R0:W1:Y:S02]  /*7130*/  SYNCS.PHASECHK.TRANS64.TRYWAIT P0, [R9+URZ], R4 ;  /* 0x00000004090075a7 */ /* 0x001064000800017f */
[----:B-1----:R-:W-:Y:S05]  /*7140*/  @!P0 NANOSLEEP.SYNCS 0x989680 ;  /* 0x009896800000895d */ /* 0x002fea0003900000 */
[----:B------:R-:W1:Y:S02]  /*7150*/  @!P0 SYNCS.PHASECHK.TRANS64 P0, [R9+URZ], R4 ;  /* 0x00000004090085a7 */ /* 0x000e64000800007f */
[----:B-1----:R-:W-:Y:S05]  /*7160*/  @!P0 BRA `(.L_x_134) ;  /* 0xfffffffc00f08947 */ /* 0x002fea000383ffff */
[----:B------:R-:W-:Y:S05]  /*7170*/  BRA `(.L_x_171) ;  /* 0xfffffff000547947 */ /* 0x000fea000383ffff */
.L_x_135:
[----:B0-----:R0:W1:Y:S02]  /*7180*/  SYNCS.PHASECHK.TRANS64.TRYWAIT P0, [R6+URZ], R5 ;  /* 0x00000005060075a7 */ /* 0x001064000800017f */
[----:B-1----:R-:W-:Y:S05]  /*7190*/  @!P0 NANOSLEEP.SYNCS 0x989680 ;  /* 0x009896800000895d */ /* 0x002fea0003900000 */
[----:B------:R-:W1:Y:S02]  /*71a0*/  @!P0 SYNCS.PHASECHK.TRANS64 P0, [R6+URZ], R5 ;  /* 0x00000005060085a7 */ /* 0x000e64000800007f */
[----:B-1----:R-:W-:Y:S05]  /*71b0*/  @!P0 BRA `(.L_x_135) ;  /* 0xfffffffc00f08947 */ /* 0x002fea000383ffff */
[----:B------:R-:W-:Y:S05]  /*71c0*/  BRA `(.L_x_172) ;  /* 0xfffffff000647947 */ /* 0x000fea000383ffff */
.L_x_136:
[----:B0-----:R0:W1:Y:S02]  /*71d0*/  SYNCS.PHASECHK.TRANS64.TRYWAIT P0, [R9+URZ], R4 ;  /* 0x00000004090075a7 */ /* 0x001064000800017f */
[----:B-1----:R-:W-:Y:S05]  /*71e0*/  @!P0 NANOSLEEP.SYNCS 0x989680 ;  /* 0x009896800000895d */ /* 0x002fea0003900000 */
[----:B------:R-:W1:Y:S02]  /*71f0*/  @!P0 SYNCS.PHASECHK.TRANS64 P0, [R9+URZ], R4 ;  /* 0x00000004090085a7 */ /* 0x000e64000800007f */
[----:B-1----:R-:W-:Y:S05]  /*7200*/  @!P0 BRA `(.L_x_136) ;  /* 0xfffffffc00f08947 */ /* 0x002fea000383ffff */
[----:B------:R-:W-:Y:S05]  /*7210*/  BRA `(.L_x_173) ;  /* 0xfffffff000747947 */ /* 0x000fea000383ffff */
.L_x_137:
[----:B0-----:R0:W1:Y:S02]  /*7220*/  SYNCS.PHASECHK.TRANS64.TRYWAIT P0, [R6+URZ], R5 ;  /* 0x00000005060075a7 */ /* 0x001064000800017f */
[----:B-1----:R-:W-:Y:S05]  /*7230*/  @!P0 NANOSLEEP.SYNCS 0x989680 ;  /* 0x009896800000895d */ /* 0x002fea0003900000 */
[----:B------:R-:W1:Y:S02]  /*7240*/  @!P0 SYNCS.PHASECHK.TRANS64 P0, [R6+URZ], R5 ;  /* 0x00000005060085a7 */ /* 0x000e64000800007f */
[----:B-1----:R-:W-:Y:S05]  /*7250*/  @!P0 BRA `(.L_x_137) ;  /* 0xfffffffc00f08947 */ /* 0x002fea000383ffff */
[----:B------:R-:W-:Y:S05]  /*7260*/  BRA `(.L_x_174) ;  /* 0xfffffff000847947 */ /* 0x000fea000383ffff */
.L_x_138:
[----:B0-----:R0:W1:Y:S02]  /*7270*/  SYNCS.PHASECHK.TRANS64.TRYWAIT P0, [R9+URZ], R4 ;  /* 0x00000004090075a7 */ /* 0x001064000800017f */
[----:B-1----:R-:W-:Y:S05]  /*7280*/  @!P0 NANOSLEEP.SYNCS 0x989680 ;  /* 0x009896800000895d */ /* 0x002fea0003900000 */
[----:B------:R-:W1:Y:S02]  /*7290*/  @!P0 SYNCS.PHASECHK.TRANS64 P0, [R9+URZ], R4 ;  /* 0x00000004090085a7 */ /* 0x000e64000800007f */
[----:B-1----:R-:W-:Y:S05]  /*72a0*/  @!P0 BRA `(.L_x_138) ;  /* 0xfffffffc00f08947 */ /* 0x002fea000383ffff */
[----:B------:R-:W-:Y:S05]  /*72b0*/  BRA `(.L_x_175) ;  /* 0xfffffff000947947 */ /* 0x000fea000383ffff */
.L_x_139:
[----:B0-----:R0:W1:Y:S02]  /*72c0*/  SYNCS.PHASECHK.TRANS64.TRYWAIT P0, [R6+URZ], R5 ;  /* 0x00000005060075a7 */ /* 0x001064000800017f */
[----:B-1----:R-:W-:Y:S05]  /*72d0*/  @!P0 NANOSLEEP.SYNCS 0x989680 ;  /* 0x009896800000895d */ /* 0x002fea0003900000 */
[----:B------:R-:W1:Y:S02]  /*72e0*/  @!P0 SYNCS.PHASECHK.TRANS64 P0, [R6+URZ], R5 ;  /* 0x00000005060085a7 */ /* 0x000e64000800007f */
[----:B-1----:R-:W-:Y:S05]  /*72f0*/  @!P0 BRA `(.L_x_139) ;  /* 0xfffffffc00f08947 */ /* 0x002fea000383ffff */
[----:B------:R-:W-:Y:S05]  /*7300*/  BRA `(.L_x_176) ;  /* 0xfffffff000a47947 */ /* 0x000fea000383ffff */
.L_x_140:
[----:B0-----:R0:W1:Y:S02]  /*7310*/  SYNCS.PHASECHK.TRANS64.TRYWAIT P0, [R9+URZ], R4 ;  /* 0x00000004090075a7 */ /* 0x001064000800017f */
[----:B-1----:R-:W-:Y:S05]  /*7320*/  @!P0 NANOSLEEP.SYNCS 0x989680 ;  /* 0x009896800000895d */ /* 0x002fea0003900000 */
[----:B------:R-:W1:Y:S02]  /*7330*/  @!P0 SYNCS.PHASECHK.TRANS64 P0, [R9+URZ], R4 ;  /* 0x00000004090085a7 */ /* 0x000e64000800007f */
[----:B-1----:R-:W-:Y:S05]  /*7340*/  @!P0 BRA `(.L_x_140) ;  /* 0xfffffffc00f08947 */ /* 0x002fea000383ffff */
[----:B------:R-:W-:Y:S05]  /*7350*/  BRA `(.L_x_177) ;  /* 0xfffffff000b47947 */ /* 0x000fea000383ffff */
.L_x_141:
[----:B0-----:R0:W1:Y:S02]  /*7360*/  SYNCS.PHASECHK.TRANS64.TRYWAIT P0, [R6+URZ], R5 ;  /* 0x00000005060075a7 */ /* 0x001064000800017f */
[----:B-1----:R-:W-:Y:S05]  /*7370*/  @!P0 NANOSLEEP.SYNCS 0x989680 ;  /* 0x009896800000895d */ /* 0x002fea0003900000 */
[----:B------:R-:W1:Y:S02]  /*7380*/  @!P0 SYNCS.PHASECHK.TRANS64 P0, [R6+URZ], R5 ;  /* 0x00000005060085a7 */ /* 0x000e64000800007f */
[----:B-1----:R-:W-:Y:S05]  /*7390*/  @!P0 BRA `(.L_x_141) ;  /* 0xfffffffc00f08947 */ /* 0x002fea000383ffff */
[----:B------:R-:W-:Y:S05]  /*73a0*/  BRA `(.L_x_178) ;  /* 0xfffffff000c47947 */ /* 0x000fea000383ffff */
.L_x_142:
[----:B0-----:R0:W1:Y:S02]  /*73b0*/  SYNCS.PHASECHK.TRANS64.TRYWAIT P0, [R9+URZ], R4 ;  /* 0x00000004090075a7 */ /* 0x001064000800017f */
[----:B-1----:R-:W-:Y:S05]  /*73c0*/  @!P0 NANOSLEEP.SYNCS 0x989680 ;  /* 0x009896800000895d */ /* 0x002fea0003900000 */
[----:B------:R-:W1:Y:S02]  /*73d0*/  @!P0 SYNCS.PHASECHK.TRANS64 P0, [R9+URZ], R4 ;  /* 0x00000004090085a7 */ /* 0x000e64000800007f */
[----:B-1----:R-:W-:Y:S05]  /*73e0*/  @!P0 BRA `(.L_x_142) ;  /* 0xfffffffc00f08947 */ /* 0x002fea000383ffff */
[----:B------:R-:W-:Y:S05]  /*73f0*/  BRA `(.L_x_179) ;  /* 0xfffffff000d47947 */ /* 0x000fea000383ffff */
.L_x_143:
[----:B0-----:R0:W1:Y:S02]  /*7400*/  SYNCS.PHASECHK.TRANS64.TRYWAIT P0, [R6+URZ], R5 ;  /* 0x00000005060075a7 */ /* 0x001064000800017f */
[----:B-1----:R-:W-:Y:S05]  /*7410*/  @!P0 NANOSLEEP.SYNCS 0x989680 ;  /* 0x009896800000895d */ /* 0x002fea0003900000 */
[----:B------:R-:W1:Y:S02]  /*7420*/  @!P0 SYNCS.PHASECHK.TRANS64 P0, [R6+URZ], R5 ;  /* 0x00000005060085a7 */ /* 0x000e64000800007f */
[----:B-1----:R-:W-:Y:S05]  /*7430*/  @!P0 BRA `(.L_x_143) ;  /* 0xfffffffc00f08947 */ /* 0x002fea000383ffff */
[----:B------:R-:W-:Y:S05]  /*7440*/  BRA `(.L_x_180) ;  /* 0xfffffff000e47947 */ /* 0x000fea000383ffff */
.L_x_144:
[----:B0-----:R0:W1:Y:S02]  /*7450*/  SYNCS.PHASECHK.TRANS64.TRYWAIT P0, [R9+URZ], R4 ;  /* 0x00000004090075a7 */ /* 0x001064000800017f */
[----:B-1----:R-:W-:Y:S05]  /*7460*/  @!P0 NANOSLEEP.SYNCS 0x989680 ;  /* 0x009896800000895d */ /* 0x002fea0003900000 */
[----:B------:R-:W1:Y:S02]  /*7470*/  @!P0 SYNCS.PHASECHK.TRANS64 P0, [R9+URZ], R4 ;  /* 0x00000004090085a7 */ /* 0x000e64000800007f */
[----:B-1----:R-:W-:Y:S05]  /*7480*/  @!P0 BRA `(.L_x_144) ;  /* 0xfffffffc00f08947 */ /* 0x002fea000383ffff */
[----:B------:R-:W-:Y:S05]  /*7490*/  BRA `(.L_x_181) ;  /* 0xfffffff000f47947 */ /* 0x000fea000383ffff */
.L_x_145:
[----:B0-----:R0:W1:Y:S02]  /*74a0*/  SYNCS.PHASECHK.TRANS64.TRYWAIT P0, [R6+URZ], R5 ;  /* 0x00000005060075a7 */ /* 0x001064000800017f */
[----:B-1----:R-:W-:Y:S05]  /*74b0*/  @!P0 NANOSLEEP.SYNCS 0x989680 ;  /* 0x009896800000895d */ /* 0x002fea0003900000 */
[----:B------:R-:W1:Y:S02]  /*74c0*/  @!P0 SYNCS.PHASECHK.TRANS64 P0, [R6+URZ], R5 ;  /* 0x00000005060085a7 */ /* 0x000e64000800007f */
[----:B-1----:R-:W-:Y:S05]  /*74d0*/  @!P0 BRA `(.L_x_145) ;  /* 0xfffffffc00f08947 */ /* 0x002fea000383ffff */
[----:B------:R-:W-:Y:S05]  /*74e0*/  BRA `(.L_x_182) ;  /* 0xfffffff400047947 */ /* 0x000fea000383ffff */
.L_x_146:
[----:B0-----:R0:W1:Y:S02]  /*74f0*/  SYNCS.PHASECHK.TRANS64.TRYWAIT P0, [R9+URZ], R4 ;  /* 0x00000004090075a7 */ /* 0x001064000800017f */
[----:B-1----:R-:W-:Y:S05]  /*7500*/  @!P0 NANOSLEEP.SYNCS 0x989680 ;  /* 0x009896800000895d */ /* 0x002fea0003900000 */
[----:B------:R-:W1:Y:S02]  /*7510*/  @!P0 SYNCS.PHASECHK.TRANS64 P0, [R9+URZ], R4 ;  /* 0x00000004090085a7 */ /* 0x000e64000800007f */
[----:B-1----:R-:W-:Y:S05]  /*7520*/  @!P0 BRA `(.L_x_146) ;  /* 0xfffffffc00f08947 */ /* 0x002fea000383ffff */
[----:B------:R-:W-:Y:S05]  /*7530*/  BRA `(.L_x_183) ;  /* 0xfffffff400147947 */ /* 0x000fea000383ffff */
.L_x_147:
[----:B-1----:R1:W2:Y:S02]  /*7540*/  SYNCS.PHASECHK.TRANS64.TRYWAIT P0, [R6+URZ], R5 ;  /* 0x00000005060075a7 */ /* 0x0022a4000800017f */
[----:B--2---:R-:W-:Y:S05]  /*7550*/  @!P0 NANOSLEEP.SYNCS 0x989680 ;  /* 0x009896800000895d */ /* 0x004fea0003900000 */
[----:B------:R-:W2:Y:S02]  /*7560*/  @!P0 SYNCS.PHASECHK.TRANS64 P0, [R6+URZ], R5 ;  /* 0x00000005060085a7 */ /* 0x000ea4000800007f */
[----:B--2---:R-:W-:Y:S05]  /*7570*/  @!P0 BRA `(.L_x_147) ;  /* 0xfffffffc00f08947 */ /* 0x004fea000383ffff */
[----:B------:R-:W-:Y:S05]  /*7580*/  BRA `(.L_x_184) ;  /* 0xfffffff4001c7947 */ /* 0x000fea000383ffff */
.L_x_185:
[----:B------:R-:W-:-:S00]  /*7590*/  BRA `(.L_x_185) ;  /* 0xfffffffc00fc7947 */ /* 0x000fc0000383ffff */
[----:B------:R-:W-:-:S00]  /*75a0*/  NOP ;  /* 0x0000000000007918 */ /* 0x000fc00000000000 */
        /* <DEDUP_REMOVED lines=13> */
.L_x_186:


//--------------------- .nv.global.init           --------------------------
	.section	.nv.global.init,"aw",@progbits
.nv.global.init:
	.type		$str$22,@object
	.size		$str$22,($str$23 - $str$22)
$str$22:
        /*0000*/ 	.byte	0x6b, 0x5f, 0x74, 0x69, 0x6c, 0x65, 0x5f, 0x63, 0x6f, 0x75, 0x6e, 0x74, 0x20, 0x3e, 0x3d, 0x20
        /*0010*/ 	.byte	0x31, 0x00
	.type		$str$23,@object
	.size		$str$23,(__unnamed_1 - $str$23)
$str$23:
        /*0012*/ 	.byte	0x2f, 0x74, 0x6d, 0x70, 0x2f, 0x63, 0x75, 0x74, 0x6c, 0x61, 0x73, 0x73, 0x5f, 0x73, 0x77, 0x65
        /*0022*/ 	.byte	0x65, 0x70, 0x5f, 0x73, 0x72, 0x63, 0x2f, 0x69, 0x6e, 0x63, 0x6c, 0x75, 0x64, 0x65, 0x2f, 0x63
        /*0032*/ 	.byte	0x75, 0x74, 0x6c, 0x61, 0x73, 0x73, 0x2f, 0x67, 0x65, 0x6d, 0x6d, 0x2f, 0x63, 0x6f, 0x6c, 0x6c
        /*0042*/ 	.byte	0x65, 0x63, 0x74, 0x69, 0x76, 0x65, 0x2f, 0x73, 0x6d, 0x39, 0x30, 0x5f, 0x6d, 0x6d, 0x61, 0x5f
        /*0052*/ 	.byte	0x74, 0x6d, 0x61, 0x5f, 0x67, 0x6d, 0x6d, 0x61, 0x5f, 0x73, 0x73, 0x5f, 0x77, 0x61, 0x72, 0x70
        /*0062*/ 	.byte	0x73, 0x70, 0x65, 0x63, 0x69, 0x61, 0x6c, 0x69, 0x7a, 0x65, 0x64, 0x2e, 0x68, 0x70, 0x70, 0x00
	.type		__unnamed_1,@object
	.size		__unnamed_1,(.L_0 - __unnamed_1)
__unnamed_1:
        /*0072*/ 	.byte	0x76, 0x6f, 0x69, 0x64, 0x20, 0x63, 0x75, 0x74, 0x6c, 0x61, 0x73, 0x73, 0x3a, 0x3a, 0x67, 0x65
        /* <DEDUP_REMOVED lines=180> */
        /*0bc2*/ 	.byte	0x64, 0x65, 0x6e, 0x74, 0x69, 0x74, 0x79, 0x5d, 0x00
.L_0:


//--------------------- .nv.shared._ZN7cutlass13device_kernelINS_4gemm6kernel13GemmUniversalIN4cute5tupleIJiiiiEEENS1_10collective13CollectiveMmaINS1_34MainloopSm90TmaGmmaWarpSpecializedILi28ENS5_IJNS4_1CILi1EEENSA_ILi4EEESB_EEENS1_32KernelTmaWarpSpecializedPingpongEEENS5_IJNSA_ILi64EEESG_NSA_ILi32EEEEEENS_10bfloat16_tENS5_IJlSB_lEEESJ_SK_NS4_8TiledMMAINS4_8MMA_AtomIJNS4_4SM904GMMA27MMA_64x64x16_F32BF16BF16_SSILNSO_5MajorE0ELSQ_0ELNSO_7ScaleInE1ELSR_1EEEEEENS4_6LayoutINS5_IJSB_SB_SB_EEENS5_IJNSA_ILi0EEESW_SW_EEEEENS5_IJNS4_10UnderscoreESZ_SZ_EEEEENS4_23SM90_TMA_LOAD_MULTICASTENS4_14ComposedLayoutINS4_7SwizzleILi2ELi4ELi3EEENS4_18smem_ptr_flag_bitsILi16EEENSU_INS5_IJNSA_ILi8EEESH_EEENS5_IJSH_SB_EEEEEEEvNS4_8identityENS4_13SM90_TMA_LOADES1C_vS1D_EENS_8epilogue10collective6detail29Sm90TmaWarpSpecializedAdapterINS1H_15DefaultEpilogueISJ_SK_SK_NS1G_6thread17LinearCombinationISJ_Li1EffLNS1L_9ScaleType4KindE0ELNS_15FloatRoundStyleE2ESJ_EENS1_15EpilogueDefaultEEEEEvvEEEEvNT_6ParamsE --------------------------
	.section	.nv.shared._ZN7cutlass13device_kernelINS_4gemm6kernel13GemmUniversalIN4cute5tupleIJiiiiEEENS1_10collective13CollectiveMmaINS1_34MainloopSm90TmaGmmaWarpSpecializedILi28ENS5_IJNS4_1CILi1EEENSA_ILi4EEESB_EEENS1_32KernelTmaWarpSpecializedPingpongEEENS5_IJNSA_ILi64EEESG_NSA_ILi32EEEEEENS_10bfloat16_tENS5_IJlSB_lEEESJ_SK_NS4_8TiledMMAINS4_8MMA_AtomIJNS4_4SM904GMMA27MMA_64x64x16_F32BF16BF16_SSILNSO_5MajorE0ELSQ_0ELNSO_7ScaleInE1ELSR_1EEEEEENS4_6LayoutINS5_IJSB_SB_SB_EEENS5_IJNSA_ILi0EEESW_SW_EEEEENS5_IJNS4_10UnderscoreESZ_SZ_EEEEENS4_23SM90_TMA_LOAD_MULTICASTENS4_14ComposedLayoutINS4_7SwizzleILi2ELi4ELi3EEENS4_18smem_ptr_flag_bitsILi16EEENSU_INS5_IJNSA_ILi8EEESH_EEENS5_IJSH_SB_EEEEEEEvNS4_8identityENS4_13SM90_TMA_LOADES1C_vS1D_EENS_8epilogue10collective6detail29Sm90TmaWarpSpecializedAdapterINS1H_15DefaultEpilogueISJ_SK_SK_NS1G_6thread17LinearCombinationISJ_Li1EffLNS1L_9ScaleType4KindE0ELNS_15FloatRoundStyleE2ESJ_EENS1_15EpilogueDefaultEEEEEvvEEEEvNT_6ParamsE,"aw",@nobits
	.sectionflags	@""
	.align	16
	.zero		1024


//--------------------- .nv.shared.reserved.0     --------------------------
	.section	.nv.shared.reserved.0,"aw",@nobits
	.weak		__nv_reservedSMEM_offset_0_alias
	.size		__nv_reservedSMEM_offset_0_alias, 0, 0
	.other		__nv_reservedSMEM_offset_0_alias,@"STO_CUDA_RESERVED_SHARED STV_DEFAULT"
__nv_reservedSMEM_offset_0_alias:
	.zero		0


//--------------------- .nv.global                --------------------------
	.section	.nv.global,"aw",@nobits
.nv.global:
	.type		_ZN40_INTERNAL_d0f29d4a_4_k_cu_e537c28f_288444cute1_E,@object
	.size		_ZN40_INTERNAL_d0f29d4a_4_k_cu_e537c28f_288444cute1_E,(_ZN40_INTERNAL_d0f29d4a_4_k_cu_e537c28f_288444cuda3std3__45__cpo6cbeginE - _ZN40_INTERNAL_d0f29d4a_4_k_cu_e537c28f_288444cute1_E)
_ZN40_INTERNAL_d0f29d4a_4_k_cu_e537c28f_288444cute1_E:
	.zero		1
	.type		_ZN40_INTERNAL_d0f29d4a_4_k_cu_e537c28f_288444cuda3std3__45__cpo6cbeginE,@object
	.size		_ZN40_INTERNAL_d0f29d4a_4_k_cu_e537c28f_288444cuda3std3__45__cpo6cbeginE,(_ZN40_INTERNAL_d0f29d4a_4_k_cu_e537c28f_288444cuda3std3__48in_placeE - _ZN40_INTERNAL_d0f29d4a_4_k_cu_e537c28f_288444cuda3std3__45__cpo6cbeginE)
_ZN40_INTERNAL_d0f29d4a_4_k_cu_e537c28f_288444cuda3std3__45__cpo6cbeginE:
	.zero		1
	.type		_ZN40_INTERNAL_d0f29d4a_4_k_cu_e537c28f_288444cuda3std3__48in_placeE,@object
	.size		_ZN40_INTERNAL_d0f29d4a_4_k_cu_e537c28f_288444cuda3std3__48in_placeE,(_ZN40_INTERNAL_d0f29d4a_4_k_cu_e537c28f_288444cuda3std6ranges3__45__cpo9iter_moveE - _ZN40_INTERNAL_d0f29d4a_4_k_cu_e537c28f_288444cuda3std3__48in_placeE)
_ZN40_INTERNAL_d0f29d4a_4_k_cu_e537c28f_288444cuda3std3__48in_placeE:
	.zero		1
	.type		_ZN40_INTERNAL_d0f29d4a_4_k_cu_e537c28f_288444cuda3std6ranges3__45__cpo9iter_moveE,@object
	.size		_ZN40_INTERNAL_d0f29d4a_4_k_cu_e537c28f_288444cuda3std6ranges3__45__cpo9iter_moveE,(_ZN40_INTERNAL_d0f29d4a_4_k_cu_e537c28f_288444cuda3std3__45__cpo5beginE - _ZN40_INTERNAL_d0f29d4a_4_k_cu_e537c28f_288444cuda3std6ranges3__45__cpo9iter_moveE)
_ZN40_INTERNAL_d0f29d4a_4_k_cu_e537c28f_288444cuda3std6ranges3__45__cpo9iter_moveE:
	.zero		1
	.type		_ZN40_INTERNAL_d0f29d4a_4_k_cu_e537c28f_288444cuda3std3__45__cpo5beginE,@object
	.size		_ZN40_INTERNAL_d0f29d4a_4_k_cu_e537c28f_288444cuda3std3__45__cpo5beginE,(_ZN40_INTERNAL_d0f29d4a_4_k_cu_e537c28f_288444cuda3std3__442_GLOBAL__N__d0f29d4a_4_k_cu_e537c28f_288446ignoreE - _ZN40_INTERNAL_d0f29d4a_4_k_cu_e537c28f_288444cuda3std3__45__cpo5beginE)
_ZN40_INTERNAL_d0f29d4a_4_k_cu_e537c28f_288444cuda3std3__45__cpo5beginE:
	.zero		1
	.type		_ZN40_INTERNAL_d0f29d4a_4_k_cu_e537c28f_288444cuda3std3__442_GLOBAL__N__d0f29d4a_4_k_cu_e537c28f_288446ignoreE,@object
	.size		_ZN40_INTERNAL_d0f29d4a_4_k_cu_e537c28f_288444cuda3std3__442_GLOBAL__N__d0f29d4a_4_k_cu_e537c28f_288446ignoreE,(_ZN40_INTERNAL_d0f29d4a_4_k_cu_e537c28f_288444cute7productE - _ZN40_INTERNAL_d0f29d4a_4_k_cu_e537c28f_288444cuda3std3__442_GLOBAL__N__d0f29d4a_4_k_cu_e537c28f_288446ignoreE)
_ZN40_INTERNAL_d0f29d4a_4_k_cu_e537c28f_288444cuda3std3__442_GLOBAL__N__d0f29d4a_4_k_cu_e537c28f_288446ignoreE:
	.zero		1
	.type		_ZN40_INTERNAL_d0f29d4a_4_k_cu_e537c28f_288444cute7productE,@object
	.size		_ZN40_INTERNAL_d0f29d4a_4_k_cu_e537c28f_288444cute7productE,(_ZN40_INTERNAL_d0f29d4a_4_k_cu_e537c28f_288444cuda3std3__45__cpo3endE - _ZN40_INTERNAL_d0f29d4a_4_k_cu_e537c28f_288444cute7productE)
_ZN40_INTERNAL_d0f29d4a_4_k_cu_e537c28f_288444cute7productE:
	.zero		1
	.type		_ZN40_INTERNAL_d0f29d4a_4_k_cu_e537c28f_288444cuda3std3__45__cpo3endE,@object
	.size		_ZN40_INTERNAL_d0f29d4a_4_k_cu_e537c28f_288444cuda3std3__45__cpo3endE,(_ZN40_INTERNAL_d0f29d4a_4_k_cu_e537c28f_288444cuda3std3__419piecewise_constructE - _ZN40_INTERNAL_d0f29d4a_4_k_cu_e537c28f_288444cuda3std3__45__cpo3endE)
_ZN40_INTERNAL_d0f29d4a_4_k_cu_e537c28f_288444cuda3std3__45__cpo3endE:
	.zero		1
	.type		_ZN40_INTERNAL_d0f29d4a_4_k_cu_e537c28f_288444cuda3std3__419piecewise_constructE,@object
	.size		_ZN40_INTERNAL_d0f29d4a_4_k_cu_e537c28f_288444cuda3std3__419piecewise_constructE,(_ZN40_INTERNAL_d0f29d4a_4_k_cu_e537c28f_288444cuda3std3__45__cpo4cendE - _ZN40_INTERNAL_d0f29d4a_4_k_cu_e537c28f_288444cuda3std3__419piecewise_constructE)
_ZN40_INTERNAL_d0f29d4a_4_k_cu_e537c28f_288444cuda3std3__419piecewise_constructE:
	.zero		1
	.type		_ZN40_INTERNAL_d0f29d4a_4_k_cu_e537c28f_288444cuda3std3__45__cpo4cendE,@object
	.size		_ZN40_INTERNAL_d0f29d4a_4_k_cu_e537c28f_288444cuda3std3__45__cpo4cendE,(_ZN40_INTERNAL_d0f29d4a_4_k_cu_e537c28f_288444cuda3std6ranges3__45__cpo4swapE - _ZN40_INTERNAL_d0f29d4a_4_k_cu_e537c28f_288444cuda3std3__45__cpo4cendE)
_ZN40_INTERNAL_d0f29d4a_4_k_cu_e537c28f_288444cuda3std3__45__cpo4cendE:
	.zero		1
	.type		_ZN40_INTERNAL_d0f29d4a_4_k_cu_e537c28f_288444cuda3std6ranges3__45__cpo4swapE,@object
	.size		_ZN40_INTERNAL_d0f29d4a_4_k_cu_e537c28f_288444cuda3std6ranges3__45__cpo4swapE,(.L_8 - _ZN40_INTERNAL_d0f29d4a_4_k_cu_e537c28f_288444cuda3std6ranges3__45__cpo4swapE)
_ZN40_INTERNAL_d0f29d4a_4_k_cu_e537c28f_288444cuda3std6ranges3__45__cpo4swapE:
	.zero		1
.L_8:


//--------------------- .nv.constant0._ZN7cutlass13device_kernelINS_4gemm6kernel13GemmUniversalIN4cute5tupleIJiiiiEEENS1_10collective13CollectiveMmaINS1_34MainloopSm90TmaGmmaWarpSpecializedILi28ENS5_IJNS4_1CILi1EEENSA_ILi4EEESB_EEENS1_32KernelTmaWarpSpecializedPingpongEEENS5_IJNSA_ILi64EEESG_NSA_ILi32EEEEEENS_10bfloat16_tENS5_IJlSB_lEEESJ_SK_NS4_8TiledMMAINS4_8MMA_AtomIJNS4_4SM904GMMA27MMA_64x64x16_F32BF16BF16_SSILNSO_5MajorE0ELSQ_0ELNSO_7ScaleInE1ELSR_1EEEEEENS4_6LayoutINS5_IJSB_SB_SB_EEENS5_IJNSA_ILi0EEESW_SW_EEEEENS5_IJNS4_10UnderscoreESZ_SZ_EEEEENS4_23SM90_TMA_LOAD_MULTICASTENS4_14ComposedLayoutINS4_7SwizzleILi2ELi4ELi3EEENS4_18smem_ptr_flag_bitsILi16EEENSU_INS5_IJNSA_ILi8EEESH_EEENS5_IJSH_SB_EEEEEEEvNS4_8identityENS4_13SM90_TMA_LOADES1C_vS1D_EENS_8epilogue10collective6detail29Sm90TmaWarpSpecializedAdapterINS1H_15DefaultEpilogueISJ_SK_SK_NS1G_6thread17LinearCombinationISJ_Li1EffLNS1L_9ScaleType4KindE0ELNS_15FloatRoundStyleE2ESJ_EENS1_15EpilogueDefaultEEEEEvvEEEEvNT_6ParamsE --------------------------
	.section	.nv.constant0._ZN7cutlass13device_kernelINS_4gemm6kernel13GemmUniversalIN4cute5tupleIJiiiiEEENS1_10collective13CollectiveMmaINS1_34MainloopSm90TmaGmmaWarpSpecializedILi28ENS5_IJNS4_1CILi1EEENSA_ILi4EEESB_EEENS1_32KernelTmaWarpSpecializedPingpongEEENS5_IJNSA_ILi64EEESG_NSA_ILi32EEEEEENS_10bfloat16_tENS5_IJlSB_lEEESJ_SK_NS4_8TiledMMAINS4_8MMA_AtomIJNS4_4SM904GMMA27MMA_64x64x16_F32BF16BF16_SSILNSO_5MajorE0ELSQ_0ELNSO_7ScaleInE1ELSR_1EEEEEENS4_6LayoutINS5_IJSB_SB_SB_EEENS5_IJNSA_ILi0EEESW_SW_EEEEENS5_IJNS4_10UnderscoreESZ_SZ_EEEEENS4_23SM90_TMA_LOAD_MULTICASTENS4_14ComposedLayoutINS4_7SwizzleILi2ELi4ELi3EEENS4_18smem_ptr_flag_bitsILi16EEENSU_INS5_IJNSA_ILi8EEESH_EEENS5_IJSH_SB_EEEEEEEvNS4_8identityENS4_13SM90_TMA_LOADES1C_vS1D_EENS_8epilogue10collective6detail29Sm90TmaWarpSpecializedAdapterINS1H_15DefaultEpilogueISJ_SK_SK_NS1G_6thread17LinearCombinationISJ_Li1EffLNS1L_9ScaleType4KindE0ELNS_15FloatRoundStyleE2ESJ_EENS1_15EpilogueDefaultEEEEEvvEEEEvNT_6ParamsE,"a",@progbits
	.sectionflags	@""
	.align	4
.nv.constant0._ZN7cutlass13device_kernelINS_4gemm6kernel13GemmUniversalIN4cute5tupleIJiiiiEEENS1_10collective13CollectiveMmaINS1_34MainloopSm90TmaGmmaWarpSpecializedILi28ENS5_IJNS4_1CILi1EEENSA_ILi4EEESB_EEENS1_32KernelTmaWarpSpecializedPingpongEEENS5_IJNSA_ILi64EEESG_NSA_ILi32EEEEEENS_10bfloat16_tENS5_IJlSB_lEEESJ_SK_NS4_8TiledMMAINS4_8MMA_AtomIJNS4_4SM904GMMA27MMA_64x64x16_F32BF16BF16_SSILNSO_5MajorE0ELSQ_0ELNSO_7ScaleInE1ELSR_1EEEEEENS4_6LayoutINS5_IJSB_SB_SB_EEENS5_IJNSA_ILi0EEESW_SW_EEEEENS5_IJNS4_10UnderscoreESZ_SZ_EEEEENS4_23SM90_TMA_LOAD_MULTICASTENS4_14ComposedLayoutINS4_7SwizzleILi2ELi4ELi3EEENS4_18smem_ptr_flag_bitsILi16EEENSU_INS5_IJNSA_ILi8EEESH_EEENS5_IJSH_SB_EEEEEEEvNS4_8identityENS4_13SM90_TMA_LOADES1C_vS1D_EENS_8epilogue10collective6detail29Sm90TmaWarpSpecializedAdapterINS1H_15DefaultEpilogueISJ_SK_SK_NS1G_6thread17LinearCombinationISJ_Li1EffLNS1L_9ScaleType4KindE0ELNS_15FloatRoundStyleE2ESJ_EENS1_15EpilogueDefaultEEEEEvvEEEEvNT_6ParamsE:
	.zero		1664


//--------------------- SYMBOLS --------------------------

	.type		.nv.reservedSmem.offset0,@object
	.size		.nv.reservedSmem.offset0,0x4
	.type		__assertfail,@function
